//
// Generated by NVIDIA NVVM Compiler
//
// Compiler Build ID: CL-36424714
// Cuda compilation tools, release 13.0, V13.0.88
// Based on NVVM 20.0.0
//

.version 9.0
.target sm_100
.address_size 64

	// .globl	_Z16manipulateSystemPbii

.visible .entry _Z16manipulateSystemPbii(
	.param .u64 .ptr .align 1 _Z16manipulateSystemPbii_param_0,
	.param .u32 _Z16manipulateSystemPbii_param_1,
	.param .u32 _Z16manipulateSystemPbii_param_2
)
{
	.reg .pred 	%p<113>;
	.reg .b16 	%rs<70>;
	.reg .b32 	%r<302>;
	.reg .b64 	%rd<45>;

	ld.param.u64 	%rd6, [_Z16manipulateSystemPbii_param_0];
	ld.param.u32 	%r86, [_Z16manipulateSystemPbii_param_1];
	ld.param.u32 	%r87, [_Z16manipulateSystemPbii_param_2];
	cvta.to.global.u64 	%rd1, %rd6;
	mov.u32 	%r89, %ctaid.x;
	mov.u32 	%r90, %ntid.x;
	mov.u32 	%r91, %tid.x;
	mad.lo.s32 	%r1, %r89, %r90, %r91;
	setp.eq.s32 	%p1, %r1, 0;
	mov.b32 	%r273, 5;
	@%p1 bra 	$L__BB0_7;
	add.s32 	%r2, %r86, -1;
	setp.eq.s32 	%p2, %r1, %r2;
	mov.b32 	%r273, 6;
	@%p2 bra 	$L__BB0_7;
	mul.lo.s32 	%r3, %r2, %r87;
	setp.eq.s32 	%p3, %r1, %r3;
	mov.b32 	%r273, 7;
	@%p3 bra 	$L__BB0_7;
	mad.lo.s32 	%r95, %r86, %r87, -1;
	setp.eq.s32 	%p4, %r1, %r95;
	mov.b32 	%r273, 8;
	@%p4 bra 	$L__BB0_7;
	rem.s32 	%r4, %r1, %r86;
	setp.eq.s32 	%p5, %r4, 0;
	mov.b32 	%r273, 1;
	@%p5 bra 	$L__BB0_7;
	setp.eq.s32 	%p6, %r4, %r2;
	mov.b32 	%r273, 2;
	@%p6 bra 	$L__BB0_7;
	setp.gt.s32 	%p7, %r1, 0;
	setp.lt.s32 	%p8, %r1, %r86;
	setp.gt.s32 	%p9, %r1, %r3;
	selp.b32 	%r98, 4, 0, %p9;
	selp.b32 	%r99, 3, %r98, %p8;
	selp.b32 	%r273, %r99, %r98, %p7;
$L__BB0_7:
	bar.sync 	0;
	cvt.s64.s32 	%rd7, %r1;
	add.s64 	%rd2, %rd1, %rd7;
	setp.gt.s32 	%p10, %r273, 3;
	@%p10 bra 	$L__BB0_18;
	setp.gt.s32 	%p16, %r273, 1;
	@%p16 bra 	$L__BB0_14;
	setp.eq.s32 	%p19, %r273, 0;
	@%p19 bra 	$L__BB0_27;
	setp.eq.s32 	%p20, %r273, 1;
	@%p20 bra 	$L__BB0_11;
	bra.uni 	$L__BB0_52;
$L__BB0_11:
	not.b32 	%r182, %r86;
	add.s32 	%r294, %r1, %r182;
	add.s32 	%r183, %r86, %r1;
	setp.ge.s32 	%p66, %r294, %r183;
	mov.b32 	%r301, 0;
	@%p66 bra 	$L__BB0_54;
	max.s32 	%r186, %r294, %r1;
	add.s32 	%r187, %r86, %r186;
	sub.s32 	%r188, %r187, %r1;
	add.s32 	%r189, %r188, 1;
	setp.ne.s32 	%p67, %r189, 0;
	selp.u32 	%r190, 1, 0, %p67;
	selp.s32 	%r191, -1, 0, %p67;
	add.s32 	%r192, %r189, %r191;
	max.u32 	%r193, %r86, 1;
	div.u32 	%r194, %r192, %r193;
	add.s32 	%r195, %r194, %r190;
	add.s32 	%r20, %r195, 1;
	and.b32  	%r21, %r20, 3;
	setp.lt.u32 	%p68, %r195, 3;
	mov.b32 	%r301, 0;
	@%p68 bra 	$L__BB0_37;
	sub.s32 	%r278, %r1, %r86;
	shl.b32 	%r23, %r86, 2;
	and.b32  	%r197, %r20, -4;
	neg.s32 	%r277, %r197;
	mov.b32 	%r301, 0;
	cvt.s64.s32 	%rd29, %r86;
	bra.uni 	$L__BB0_35;
$L__BB0_14:
	setp.eq.s32 	%p17, %r273, 2;
	@%p17 bra 	$L__BB0_40;
	setp.eq.s32 	%p18, %r273, 3;
	@%p18 bra 	$L__BB0_16;
	bra.uni 	$L__BB0_52;
$L__BB0_16:
	setp.lt.s32 	%p43, %r86, 0;
	mov.b32 	%r301, 0;
	@%p43 bra 	$L__BB0_54;
	ld.global.u8 	%rs22, [%rd2+-1];
	setp.ne.s16 	%p44, %rs22, 0;
	selp.u32 	%r135, 1, 0, %p44;
	ld.global.u8 	%rs23, [%rd2];
	setp.ne.s16 	%p45, %rs23, 0;
	selp.u32 	%r136, 1, 0, %p45;
	add.s32 	%r137, %r135, %r136;
	ld.global.u8 	%rs24, [%rd2+1];
	setp.ne.s16 	%p46, %rs24, 0;
	selp.u32 	%r138, 1, 0, %p46;
	add.s32 	%r139, %r137, %r138;
	cvt.u64.u32 	%rd17, %r86;
	add.s64 	%rd18, %rd2, %rd17;
	ld.global.u8 	%rs25, [%rd18+-1];
	setp.ne.s16 	%p47, %rs25, 0;
	selp.u32 	%r140, 1, 0, %p47;
	add.s32 	%r141, %r139, %r140;
	ld.global.u8 	%rs26, [%rd18];
	setp.ne.s16 	%p48, %rs26, 0;
	selp.u32 	%r142, 1, 0, %p48;
	add.s32 	%r143, %r141, %r142;
	ld.global.u8 	%rs27, [%rd18+1];
	setp.ne.s16 	%p49, %rs27, 0;
	selp.u32 	%r144, 1, 0, %p49;
	add.s32 	%r301, %r143, %r144;
	bra.uni 	$L__BB0_54;
$L__BB0_18:
	setp.gt.s32 	%p11, %r273, 5;
	@%p11 bra 	$L__BB0_23;
	setp.eq.s32 	%p14, %r273, 4;
	@%p14 bra 	$L__BB0_48;
	setp.eq.s32 	%p15, %r273, 5;
	@%p15 bra 	$L__BB0_21;
	bra.uni 	$L__BB0_52;
$L__BB0_21:
	setp.lt.s32 	%p31, %r86, 0;
	mov.b32 	%r301, 0;
	@%p31 bra 	$L__BB0_54;
	add.s64 	%rd12, %rd2, 1;
	ld.global.u8 	%rs12, [%rd2];
	setp.ne.s16 	%p32, %rs12, 0;
	selp.u32 	%r116, 1, 0, %p32;
	ld.global.u8 	%rs13, [%rd2+1];
	setp.ne.s16 	%p33, %rs13, 0;
	selp.u32 	%r117, 1, 0, %p33;
	add.s32 	%r118, %r116, %r117;
	cvt.u64.u32 	%rd13, %r86;
	add.s64 	%rd14, %rd12, %rd13;
	ld.global.u8 	%rs14, [%rd14+-1];
	setp.ne.s16 	%p34, %rs14, 0;
	selp.u32 	%r119, 1, 0, %p34;
	add.s32 	%r120, %r118, %r119;
	ld.global.u8 	%rs15, [%rd14];
	setp.ne.s16 	%p35, %rs15, 0;
	selp.u32 	%r121, 1, 0, %p35;
	add.s32 	%r301, %r120, %r121;
	bra.uni 	$L__BB0_54;
$L__BB0_23:
	setp.eq.s32 	%p12, %r273, 6;
	@%p12 bra 	$L__BB0_50;
	setp.eq.s32 	%p13, %r273, 7;
	@%p13 bra 	$L__BB0_25;
	bra.uni 	$L__BB0_52;
$L__BB0_25:
	not.b32 	%r101, %r86;
	add.s32 	%r48, %r1, %r101;
	setp.ge.s32 	%p21, %r48, %r1;
	mov.b32 	%r301, 0;
	@%p21 bra 	$L__BB0_54;
	cvt.s64.s32 	%rd8, %r48;
	add.s64 	%rd9, %rd1, %rd8;
	ld.global.u8 	%rs4, [%rd9+1];
	setp.ne.s16 	%p22, %rs4, 0;
	selp.u32 	%r102, 1, 0, %p22;
	ld.global.u8 	%rs5, [%rd9+2];
	setp.ne.s16 	%p23, %rs5, 0;
	selp.u32 	%r103, 1, 0, %p23;
	add.s32 	%r104, %r102, %r103;
	ld.global.u8 	%rs6, [%rd2];
	setp.ne.s16 	%p24, %rs6, 0;
	selp.u32 	%r105, 1, 0, %p24;
	add.s32 	%r106, %r104, %r105;
	ld.global.u8 	%rs7, [%rd2+1];
	setp.ne.s16 	%p25, %rs7, 0;
	selp.u32 	%r107, 1, 0, %p25;
	add.s32 	%r301, %r106, %r107;
	bra.uni 	$L__BB0_54;
$L__BB0_27:
	not.b32 	%r218, %r86;
	add.s32 	%r288, %r1, %r218;
	add.s32 	%r219, %r86, %r1;
	setp.ge.s32 	%p82, %r288, %r219;
	mov.b32 	%r301, 0;
	@%p82 bra 	$L__BB0_54;
	max.s32 	%r222, %r288, %r1;
	add.s32 	%r223, %r86, %r222;
	sub.s32 	%r224, %r223, %r1;
	add.s32 	%r225, %r224, 1;
	setp.ne.s32 	%p83, %r225, 0;
	selp.u32 	%r226, 1, 0, %p83;
	selp.s32 	%r227, -1, 0, %p83;
	add.s32 	%r228, %r225, %r227;
	max.u32 	%r229, %r86, 1;
	div.u32 	%r230, %r228, %r229;
	add.s32 	%r231, %r230, %r226;
	add.s32 	%r8, %r231, 1;
	and.b32  	%r9, %r8, 3;
	setp.lt.u32 	%p84, %r231, 3;
	mov.b32 	%r301, 0;
	@%p84 bra 	$L__BB0_32;
	sub.s32 	%r275, %r1, %r86;
	shl.b32 	%r11, %r86, 2;
	and.b32  	%r233, %r8, -4;
	neg.s32 	%r274, %r233;
	mov.b32 	%r301, 0;
	cvt.s64.s32 	%rd37, %r86;
$L__BB0_30:
	add.s32 	%r234, %r275, -1;
	cvt.s64.s32 	%rd35, %r234;
	add.s64 	%rd36, %rd1, %rd35;
	ld.global.u8 	%rs48, [%rd36];
	setp.ne.s16 	%p85, %rs48, 0;
	selp.u32 	%r235, 1, 0, %p85;
	add.s32 	%r236, %r301, %r235;
	ld.global.u8 	%rs49, [%rd36+1];
	setp.ne.s16 	%p86, %rs49, 0;
	selp.u32 	%r237, 1, 0, %p86;
	add.s32 	%r238, %r236, %r237;
	ld.global.u8 	%rs50, [%rd36+2];
	setp.ne.s16 	%p87, %rs50, 0;
	selp.u32 	%r239, 1, 0, %p87;
	add.s32 	%r240, %r238, %r239;
	add.s64 	%rd38, %rd36, %rd37;
	ld.global.u8 	%rs51, [%rd38];
	setp.ne.s16 	%p88, %rs51, 0;
	selp.u32 	%r241, 1, 0, %p88;
	add.s32 	%r242, %r240, %r241;
	ld.global.u8 	%rs52, [%rd38+1];
	setp.ne.s16 	%p89, %rs52, 0;
	selp.u32 	%r243, 1, 0, %p89;
	add.s32 	%r244, %r242, %r243;
	ld.global.u8 	%rs53, [%rd38+2];
	setp.ne.s16 	%p90, %rs53, 0;
	selp.u32 	%r245, 1, 0, %p90;
	add.s32 	%r246, %r244, %r245;
	add.s64 	%rd39, %rd38, %rd37;
	ld.global.u8 	%rs54, [%rd39];
	setp.ne.s16 	%p91, %rs54, 0;
	selp.u32 	%r247, 1, 0, %p91;
	add.s32 	%r248, %r246, %r247;
	ld.global.u8 	%rs55, [%rd39+1];
	setp.ne.s16 	%p92, %rs55, 0;
	selp.u32 	%r249, 1, 0, %p92;
	add.s32 	%r250, %r248, %r249;
	ld.global.u8 	%rs56, [%rd39+2];
	setp.ne.s16 	%p93, %rs56, 0;
	selp.u32 	%r251, 1, 0, %p93;
	add.s32 	%r252, %r250, %r251;
	add.s64 	%rd40, %rd39, %rd37;
	ld.global.u8 	%rs57, [%rd40];
	setp.ne.s16 	%p94, %rs57, 0;
	selp.u32 	%r253, 1, 0, %p94;
	add.s32 	%r254, %r252, %r253;
	ld.global.u8 	%rs58, [%rd40+1];
	setp.ne.s16 	%p95, %rs58, 0;
	selp.u32 	%r255, 1, 0, %p95;
	add.s32 	%r256, %r254, %r255;
	ld.global.u8 	%rs59, [%rd40+2];
	setp.ne.s16 	%p96, %rs59, 0;
	selp.u32 	%r257, 1, 0, %p96;
	add.s32 	%r301, %r256, %r257;
	add.s32 	%r275, %r275, %r11;
	add.s32 	%r274, %r274, 4;
	setp.eq.s32 	%p97, %r274, 0;
	@%p97 bra 	$L__BB0_31;
	bra.uni 	$L__BB0_30;
$L__BB0_31:
	add.s32 	%r288, %r275, -1;
$L__BB0_32:
	setp.eq.s32 	%p98, %r9, 0;
	@%p98 bra 	$L__BB0_54;
	add.s64 	%rd3, %rd1, 1;
	neg.s32 	%r286, %r9;
$L__BB0_34:
	.pragma "nounroll";
	cvt.s64.s32 	%rd41, %r288;
	add.s64 	%rd42, %rd3, %rd41;
	ld.global.u8 	%rs60, [%rd42+-1];
	setp.ne.s16 	%p99, %rs60, 0;
	selp.u32 	%r258, 1, 0, %p99;
	add.s32 	%r259, %r301, %r258;
	ld.global.u8 	%rs61, [%rd42];
	setp.ne.s16 	%p100, %rs61, 0;
	selp.u32 	%r260, 1, 0, %p100;
	add.s32 	%r261, %r259, %r260;
	ld.global.u8 	%rs62, [%rd42+1];
	setp.ne.s16 	%p101, %rs62, 0;
	selp.u32 	%r262, 1, 0, %p101;
	add.s32 	%r301, %r261, %r262;
	add.s32 	%r288, %r288, %r86;
	add.s32 	%r286, %r286, 1;
	setp.eq.s32 	%p102, %r286, 0;
	@%p102 bra 	$L__BB0_54;
	bra.uni 	$L__BB0_34;
$L__BB0_35:
	add.s32 	%r198, %r278, -1;
	cvt.s64.s32 	%rd27, %r198;
	add.s64 	%rd28, %rd1, %rd27;
	ld.global.u8 	%rs38, [%rd28+1];
	setp.ne.s16 	%p69, %rs38, 0;
	selp.u32 	%r199, 1, 0, %p69;
	add.s32 	%r200, %r301, %r199;
	ld.global.u8 	%rs39, [%rd28+2];
	setp.ne.s16 	%p70, %rs39, 0;
	selp.u32 	%r201, 1, 0, %p70;
	add.s32 	%r202, %r200, %r201;
	add.s64 	%rd30, %rd28, %rd29;
	ld.global.u8 	%rs40, [%rd30+1];
	setp.ne.s16 	%p71, %rs40, 0;
	selp.u32 	%r203, 1, 0, %p71;
	add.s32 	%r204, %r202, %r203;
	ld.global.u8 	%rs41, [%rd30+2];
	setp.ne.s16 	%p72, %rs41, 0;
	selp.u32 	%r205, 1, 0, %p72;
	add.s32 	%r206, %r204, %r205;
	add.s64 	%rd31, %rd30, %rd29;
	ld.global.u8 	%rs42, [%rd31+1];
	setp.ne.s16 	%p73, %rs42, 0;
	selp.u32 	%r207, 1, 0, %p73;
	add.s32 	%r208, %r206, %r207;
	ld.global.u8 	%rs43, [%rd31+2];
	setp.ne.s16 	%p74, %rs43, 0;
	selp.u32 	%r209, 1, 0, %p74;
	add.s32 	%r210, %r208, %r209;
	add.s64 	%rd32, %rd31, %rd29;
	ld.global.u8 	%rs44, [%rd32+1];
	setp.ne.s16 	%p75, %rs44, 0;
	selp.u32 	%r211, 1, 0, %p75;
	add.s32 	%r212, %r210, %r211;
	ld.global.u8 	%rs45, [%rd32+2];
	setp.ne.s16 	%p76, %rs45, 0;
	selp.u32 	%r213, 1, 0, %p76;
	add.s32 	%r301, %r212, %r213;
	add.s32 	%r278, %r278, %r23;
	add.s32 	%r277, %r277, 4;
	setp.eq.s32 	%p77, %r277, 0;
	@%p77 bra 	$L__BB0_36;
	bra.uni 	$L__BB0_35;
$L__BB0_36:
	add.s32 	%r294, %r278, -1;
$L__BB0_37:
	setp.eq.s32 	%p78, %r21, 0;
	@%p78 bra 	$L__BB0_54;
	add.s64 	%rd4, %rd1, 2;
	neg.s32 	%r292, %r21;
$L__BB0_39:
	.pragma "nounroll";
	cvt.s64.s32 	%rd33, %r294;
	add.s64 	%rd34, %rd4, %rd33;
	ld.global.u8 	%rs46, [%rd34+-1];
	setp.ne.s16 	%p79, %rs46, 0;
	selp.u32 	%r214, 1, 0, %p79;
	add.s32 	%r215, %r301, %r214;
	ld.global.u8 	%rs47, [%rd34];
	setp.ne.s16 	%p80, %rs47, 0;
	selp.u32 	%r216, 1, 0, %p80;
	add.s32 	%r301, %r215, %r216;
	add.s32 	%r294, %r294, %r86;
	add.s32 	%r292, %r292, 1;
	setp.eq.s32 	%p81, %r292, 0;
	@%p81 bra 	$L__BB0_54;
	bra.uni 	$L__BB0_39;
$L__BB0_40:
	not.b32 	%r146, %r86;
	add.s32 	%r300, %r1, %r146;
	add.s32 	%r147, %r86, %r1;
	setp.ge.s32 	%p50, %r300, %r147;
	mov.b32 	%r301, 0;
	@%p50 bra 	$L__BB0_54;
	max.s32 	%r150, %r300, %r1;
	add.s32 	%r151, %r86, %r150;
	sub.s32 	%r152, %r151, %r1;
	add.s32 	%r153, %r152, 1;
	setp.ne.s32 	%p51, %r153, 0;
	selp.u32 	%r154, 1, 0, %p51;
	selp.s32 	%r155, -1, 0, %p51;
	add.s32 	%r156, %r153, %r155;
	max.u32 	%r157, %r86, 1;
	div.u32 	%r158, %r156, %r157;
	add.s32 	%r159, %r158, %r154;
	add.s32 	%r32, %r159, 1;
	and.b32  	%r33, %r32, 3;
	setp.lt.u32 	%p52, %r159, 3;
	mov.b32 	%r301, 0;
	@%p52 bra 	$L__BB0_45;
	sub.s32 	%r281, %r1, %r86;
	shl.b32 	%r35, %r86, 2;
	and.b32  	%r161, %r32, -4;
	neg.s32 	%r280, %r161;
	mov.b32 	%r301, 0;
	cvt.s64.s32 	%rd21, %r86;
$L__BB0_43:
	add.s32 	%r162, %r281, -1;
	cvt.s64.s32 	%rd19, %r162;
	add.s64 	%rd20, %rd1, %rd19;
	ld.global.u8 	%rs28, [%rd20];
	setp.ne.s16 	%p53, %rs28, 0;
	selp.u32 	%r163, 1, 0, %p53;
	add.s32 	%r164, %r301, %r163;
	ld.global.u8 	%rs29, [%rd20+1];
	setp.ne.s16 	%p54, %rs29, 0;
	selp.u32 	%r165, 1, 0, %p54;
	add.s32 	%r166, %r164, %r165;
	add.s64 	%rd22, %rd20, %rd21;
	ld.global.u8 	%rs30, [%rd22];
	setp.ne.s16 	%p55, %rs30, 0;
	selp.u32 	%r167, 1, 0, %p55;
	add.s32 	%r168, %r166, %r167;
	ld.global.u8 	%rs31, [%rd22+1];
	setp.ne.s16 	%p56, %rs31, 0;
	selp.u32 	%r169, 1, 0, %p56;
	add.s32 	%r170, %r168, %r169;
	add.s64 	%rd23, %rd22, %rd21;
	ld.global.u8 	%rs32, [%rd23];
	setp.ne.s16 	%p57, %rs32, 0;
	selp.u32 	%r171, 1, 0, %p57;
	add.s32 	%r172, %r170, %r171;
	ld.global.u8 	%rs33, [%rd23+1];
	setp.ne.s16 	%p58, %rs33, 0;
	selp.u32 	%r173, 1, 0, %p58;
	add.s32 	%r174, %r172, %r173;
	add.s64 	%rd24, %rd23, %rd21;
	ld.global.u8 	%rs34, [%rd24];
	setp.ne.s16 	%p59, %rs34, 0;
	selp.u32 	%r175, 1, 0, %p59;
	add.s32 	%r176, %r174, %r175;
	ld.global.u8 	%rs35, [%rd24+1];
	setp.ne.s16 	%p60, %rs35, 0;
	selp.u32 	%r177, 1, 0, %p60;
	add.s32 	%r301, %r176, %r177;
	add.s32 	%r281, %r281, %r35;
	add.s32 	%r280, %r280, 4;
	setp.eq.s32 	%p61, %r280, 0;
	@%p61 bra 	$L__BB0_44;
	bra.uni 	$L__BB0_43;
$L__BB0_44:
	add.s32 	%r300, %r281, -1;
$L__BB0_45:
	setp.eq.s32 	%p62, %r33, 0;
	@%p62 bra 	$L__BB0_54;
	add.s64 	%rd5, %rd1, 1;
	neg.s32 	%r298, %r33;
$L__BB0_47:
	.pragma "nounroll";
	cvt.s64.s32 	%rd25, %r300;
	add.s64 	%rd26, %rd5, %rd25;
	ld.global.u8 	%rs36, [%rd26+-1];
	setp.ne.s16 	%p63, %rs36, 0;
	selp.u32 	%r178, 1, 0, %p63;
	add.s32 	%r179, %r301, %r178;
	ld.global.u8 	%rs37, [%rd26];
	setp.ne.s16 	%p64, %rs37, 0;
	selp.u32 	%r180, 1, 0, %p64;
	add.s32 	%r301, %r179, %r180;
	add.s32 	%r300, %r300, %r86;
	add.s32 	%r298, %r298, 1;
	setp.ne.s32 	%p65, %r298, 0;
	@%p65 bra 	$L__BB0_47;
	bra.uni 	$L__BB0_54;
$L__BB0_48:
	not.b32 	%r123, %r86;
	add.s32 	%r44, %r1, %r123;
	setp.ge.s32 	%p36, %r44, %r1;
	mov.b32 	%r301, 0;
	@%p36 bra 	$L__BB0_54;
	cvt.s64.s32 	%rd15, %r44;
	add.s64 	%rd16, %rd1, %rd15;
	ld.global.u8 	%rs16, [%rd16];
	setp.ne.s16 	%p37, %rs16, 0;
	selp.u32 	%r124, 1, 0, %p37;
	ld.global.u8 	%rs17, [%rd16+1];
	setp.ne.s16 	%p38, %rs17, 0;
	selp.u32 	%r125, 1, 0, %p38;
	add.s32 	%r126, %r124, %r125;
	ld.global.u8 	%rs18, [%rd16+2];
	setp.ne.s16 	%p39, %rs18, 0;
	selp.u32 	%r127, 1, 0, %p39;
	add.s32 	%r128, %r126, %r127;
	ld.global.u8 	%rs19, [%rd2+-1];
	setp.ne.s16 	%p40, %rs19, 0;
	selp.u32 	%r129, 1, 0, %p40;
	add.s32 	%r130, %r128, %r129;
	ld.global.u8 	%rs20, [%rd2];
	setp.ne.s16 	%p41, %rs20, 0;
	selp.u32 	%r131, 1, 0, %p41;
	add.s32 	%r132, %r130, %r131;
	ld.global.u8 	%rs21, [%rd2+1];
	setp.ne.s16 	%p42, %rs21, 0;
	selp.u32 	%r133, 1, 0, %p42;
	add.s32 	%r301, %r132, %r133;
	bra.uni 	$L__BB0_54;
$L__BB0_50:
	setp.lt.s32 	%p26, %r86, 0;
	mov.b32 	%r301, 0;
	@%p26 bra 	$L__BB0_54;
	ld.global.u8 	%rs8, [%rd2+-1];
	setp.ne.s16 	%p27, %rs8, 0;
	selp.u32 	%r109, 1, 0, %p27;
	ld.global.u8 	%rs9, [%rd2];
	setp.ne.s16 	%p28, %rs9, 0;
	selp.u32 	%r110, 1, 0, %p28;
	add.s32 	%r111, %r109, %r110;
	cvt.u64.u32 	%rd10, %r86;
	add.s64 	%rd11, %rd2, %rd10;
	ld.global.u8 	%rs10, [%rd11+-1];
	setp.ne.s16 	%p29, %rs10, 0;
	selp.u32 	%r112, 1, 0, %p29;
	add.s32 	%r113, %r111, %r112;
	ld.global.u8 	%rs11, [%rd11];
	setp.ne.s16 	%p30, %rs11, 0;
	selp.u32 	%r114, 1, 0, %p30;
	add.s32 	%r301, %r113, %r114;
	bra.uni 	$L__BB0_54;
$L__BB0_52:
	not.b32 	%r264, %r86;
	add.s32 	%r50, %r1, %r264;
	setp.ge.s32 	%p103, %r50, %r1;
	mov.b32 	%r301, 0;
	@%p103 bra 	$L__BB0_54;
	cvt.s64.s32 	%rd43, %r50;
	add.s64 	%rd44, %rd1, %rd43;
	ld.global.u8 	%rs63, [%rd44];
	setp.ne.s16 	%p104, %rs63, 0;
	selp.u32 	%r265, 1, 0, %p104;
	ld.global.u8 	%rs64, [%rd44+1];
	setp.ne.s16 	%p105, %rs64, 0;
	selp.u32 	%r266, 1, 0, %p105;
	add.s32 	%r267, %r265, %r266;
	ld.global.u8 	%rs65, [%rd2+-1];
	setp.ne.s16 	%p106, %rs65, 0;
	selp.u32 	%r268, 1, 0, %p106;
	add.s32 	%r269, %r267, %r268;
	ld.global.u8 	%rs66, [%rd2];
	setp.ne.s16 	%p107, %rs66, 0;
	selp.u32 	%r270, 1, 0, %p107;
	add.s32 	%r301, %r269, %r270;
$L__BB0_54:
	ld.global.u8 	%rs1, [%rd2];
	setp.ne.s16 	%p108, %rs1, 0;
	add.s32 	%r271, %r301, -4;
	setp.lt.u32 	%p109, %r271, -2;
	and.pred  	%p110, %p108, %p109;
	mov.b16 	%rs69, 0;
	@%p110 bra 	$L__BB0_56;
	setp.eq.s16 	%p111, %rs1, 0;
	and.b32  	%r272, %r301, -2;
	setp.eq.s32 	%p112, %r272, 2;
	selp.b16 	%rs68, 1, %rs1, %p112;
	selp.b16 	%rs69, %rs68, %rs1, %p111;
$L__BB0_56:
	bar.sync 	0;
	st.global.u8 	[%rd2], %rs69;
	ret;

}


// ===== COMPILED SASS (sm_100) =====

	.target	sm_100

	.elftype	@"ET_EXEC"


//--------------------- .note.nv.tkinfo           --------------------------
	.section	.note.nv.tkinfo,"",@"SHT_NOTE"
	.sectionflags	@"SHF_NOTE_NV_TKINFO"
	.tkinfo
        /*0018*/ 	.word	0x00000002
        /*0030*/ 	.string	""
        /*0030*/ 	.string	"ptxas"
        /*0030*/ 	.string	"Cuda compilation tools, release 13.0, V13.0.88"
        /*0030*/ 	.string	"Build cuda_13.0.r13.0/compiler.36424714_0"
        /*0030*/ 	.string	"-arch sm_100 -m 64 "



//--------------------- .note.nv.cuinfo           --------------------------
	.section	.note.nv.cuinfo,"",@"SHT_NOTE"
	.sectionflags	@"SHF_NOTE_NV_CUINFO"
        /*0018*/ 	.short	0x0002
        /*001a*/ 	.short	0x0064
        /*001c*/ 	.short	0x0082
	.zero		2


//--------------------- .nv.info                  --------------------------
	.section	.nv.info,"",@"SHT_CUDA_INFO"
	.align	4


	//----- nvinfo : EIATTR_REGCOUNT
	.align		4
        /*0000*/ 	.byte	0x04, 0x2f
        /*0002*/ 	.short	(.L_1 - .L_0)
	.align		4
.L_0:
        /*0004*/ 	.word	index@(_Z16manipulateSystemPbii)
        /*0008*/ 	.word	0x0000001f


	//----- nvinfo : EIATTR_FRAME_SIZE
	.align		4
.L_1:
        /*000c*/ 	.byte	0x04, 0x11
        /*000e*/ 	.short	(.L_3 - .L_2)
	.align		4
.L_2:
        /*0010*/ 	.word	index@(_Z16manipulateSystemPbii)
        /*0014*/ 	.word	0x00000000


	//----- nvinfo : EIATTR_MIN_STACK_SIZE
	.align		4
.L_3:
        /*0018*/ 	.byte	0x04, 0x12
        /*001a*/ 	.short	(.L_5 - .L_4)
	.align		4
.L_4:
        /*001c*/ 	.word	index@(_Z16manipulateSystemPbii)
        /*0020*/ 	.word	0x00000000
.L_5:


//--------------------- .nv.compat                --------------------------
	.section	.nv.compat,"",@"SHT_CUDA_COMPAT_INFO"
	.align	4
        /*0000*/ 	.byte	0x02, 0x09, 0x00, 0x00, 0x02, 0x02, 0x01, 0x00, 0x02, 0x05, 0x05, 0x00, 0x03, 0x07, 0x01, 0x01
        /*0010*/ 	.byte	0x02, 0x03, 0x00, 0x00, 0x02, 0x06, 0x01, 0x00, 0x04, 0x0b, 0x08, 0x00, 0x09, 0x00, 0x00, 0x00
        /*0020*/ 	.byte	0x00, 0x00, 0x00, 0x00


//--------------------- .nv.info._Z16manipulateSystemPbii --------------------------
	.section	.nv.info._Z16manipulateSystemPbii,"",@"SHT_CUDA_INFO"
	.sectionflags	@""
	.align	4


	//----- nvinfo : EIATTR_CUDA_API_VERSION
	.align		4
        /*0000*/ 	.byte	0x04, 0x37
        /*0002*/ 	.short	(.L_7 - .L_6)
.L_6:
        /*0004*/ 	.word	0x00000082


	//----- nvinfo : EIATTR_KPARAM_INFO
	.align		4
.L_7:
        /*0008*/ 	.byte	0x04, 0x17
        /*000a*/ 	.short	(.L_9 - .L_8)
.L_8:
        /*000c*/ 	.word	0x00000000
        /*0010*/ 	.short	0x0002
        /*0012*/ 	.short	0x000c
        /*0014*/ 	.byte	0x00, 0xf0, 0x11, 0x00


	//----- nvinfo : EIATTR_KPARAM_INFO
	.align		4
.L_9:
        /*0018*/ 	.byte	0x04, 0x17
        /*001a*/ 	.short	(.L_11 - .L_10)
.L_10:
        /*001c*/ 	.word	0x00000000
        /*0020*/ 	.short	0x0001
        /*0022*/ 	.short	0x0008
        /*0024*/ 	.byte	0x00, 0xf0, 0x11, 0x00


	//----- nvinfo : EIATTR_KPARAM_INFO
	.align		4
.L_11:
        /*0028*/ 	.byte	0x04, 0x17
        /*002a*/ 	.short	(.L_13 - .L_12)
.L_12:
        /*002c*/ 	.word	0x00000000
        /*0030*/ 	.short	0x0000
        /*0032*/ 	.short	0x0000
        /*0034*/ 	.byte	0x00, 0xf5, 0x21, 0x00


	//----- nvinfo : EIATTR_SPARSE_MMA_MASK
	.align		4
.L_13:
        /*0038*/ 	.byte	0x03, 0x50
        /*003a*/ 	.short	0x0000


	//----- nvinfo : EIATTR_MAXREG_COUNT
	.align		4
        /*003c*/ 	.byte	0x03, 0x1b
        /*003e*/ 	.short	0x00ff


	//----- nvinfo : EIATTR_NUM_BARRIERS
	.align		4
        /*0040*/ 	.byte	0x02, 0x4c
        /*0042*/ 	.byte	0x01
	.zero		1


	//----- nvinfo : EIATTR_MERCURY_ISA_VERSION
	.align		4
        /*0044*/ 	.byte	0x03, 0x5f
        /*0046*/ 	.short	0x0101


	//----- nvinfo : EIATTR_VRC_CTA_INIT_COUNT
	.align		4
        /*0048*/ 	.byte	0x02, 0x4a
	.zero		1
	.zero		1


	//----- nvinfo : EIATTR_EXIT_INSTR_OFFSETS
	.align		4
        /*004c*/ 	.byte	0x04, 0x1c
        /*004e*/ 	.short	(.L_15 - .L_14)


	//   ....[0]....
.L_14:
        /*0050*/ 	.word	0x00002a00


	//----- nvinfo : EIATTR_INDIRECT_BRANCH_TARGETS
	.align		4
.L_15:
        /*0054*/ 	.byte	0x04, 0x34
        /*0056*/ 	.short	(.L_17 - .L_16)


	//   ....[0]....
.L_16:
        /*0058*/ 	.word	.L_x_30@srel
        /*005c*/ 	.short	0x0
        /*005e*/ 	.short	0x0
        /*0060*/ 	.word	0x3
        /*0064*/ 	.word	.L_x_31@srel
        /*0068*/ 	.word	.L_x_32@srel
        /*006c*/ 	.word	.L_x_33@srel


	//   ....[1]....
        /*0070*/ 	.word	.L_x_34@srel
        /*0074*/ 	.short	0x0
        /*0076*/ 	.short	0x0
        /*0078*/ 	.word	0x3
        /*007c*/ 	.word	.L_x_35@srel
        /*0080*/ 	.word	.L_x_36@srel
        /*0084*/ 	.word	.L_x_33@srel


	//   ....[2]....
        /*0088*/ 	.word	.L_x_38@srel
        /*008c*/ 	.short	0x0
        /*008e*/ 	.short	0x0
        /*0090*/ 	.word	0x3
        /*0094*/ 	.word	.L_x_39@srel
        /*0098*/ 	.word	.L_x_40@srel
        /*009c*/ 	.word	.L_x_33@srel


	//   ....[3]....
        /*00a0*/ 	.word	.L_x_42@srel
        /*00a4*/ 	.short	0x0
        /*00a6*/ 	.short	0x0
        /*00a8*/ 	.word	0x3
        /*00ac*/ 	.word	.L_x_43@srel
        /*00b0*/ 	.word	.L_x_44@srel
        /*00b4*/ 	.word	.L_x_33@srel


	//----- nvinfo : EIATTR_CRS_STACK_SIZE
	.align		4
.L_17:
        /*00b8*/ 	.byte	0x04, 0x1e
        /*00ba*/ 	.short	(.L_19 - .L_18)
.L_18:
        /*00bc*/ 	.word	0x00000000


	//----- nvinfo : EIATTR_CBANK_PARAM_SIZE
	.align		4
.L_19:
        /*00c0*/ 	.byte	0x03, 0x19
        /*00c2*/ 	.short	0x0010


	//----- nvinfo : EIATTR_PARAM_CBANK
	.align		4
        /*00c4*/ 	.byte	0x04, 0x0a
        /*00c6*/ 	.short	(.L_21 - .L_20)
	.align		4
.L_20:
        /*00c8*/ 	.word	index@(.nv.constant0._Z16manipulateSystemPbii)
        /*00cc*/ 	.short	0x0380
        /*00ce*/ 	.short	0x0010


	//----- nvinfo : EIATTR_SW_WAR
	.align		4
.L_21:
        /*00d0*/ 	.byte	0x04, 0x36
        /*00d2*/ 	.short	(.L_23 - .L_22)
.L_22:
        /*00d4*/ 	.word	0x00000008
.L_23:


//--------------------- .nv.callgraph             --------------------------
	.section	.nv.callgraph,"",@"SHT_CUDA_CALLGRAPH"
	.align	4
	.sectionentsize	8
	.align		4
        /*0000*/ 	.word	0x00000000
	.align		4
        /*0004*/ 	.word	0xffffffff
	.align		4
        /*0008*/ 	.word	0x00000000
	.align		4
        /*000c*/ 	.word	0xfffffffe
	.align		4
        /*0010*/ 	.word	0x00000000
	.align		4
        /*0014*/ 	.word	0xfffffffd
	.align		4
        /*0018*/ 	.word	0x00000000
	.align		4
        /*001c*/ 	.word	0xfffffffc


//--------------------- .nv.constant2._Z16manipulateSystemPbii --------------------------
	.section	.nv.constant2._Z16manipulateSystemPbii,"a",@progbits
	.sectionflags	@""
	.align	4
.nv.constant2._Z16manipulateSystemPbii:
        /*0000*/ 	.byte	0xa0, 0x0c, 0x00, 0x00, 0x90, 0x04, 0x00, 0x00, 0x60, 0x27, 0x00, 0x00, 0xa0, 0x18, 0x00, 0x00
        /*0010*/ 	.byte	0xa0, 0x16, 0x00, 0x00, 0x60, 0x27, 0x00, 0x00, 0xc0, 0x21, 0x00, 0x00, 0x40, 0x20, 0x00, 0x00
        /*0020*/ 	.byte	0x60, 0x27, 0x00, 0x00, 0xe0, 0x25, 0x00, 0x00, 0x40, 0x24, 0x00, 0x00, 0x60, 0x27, 0x00, 0x00


//--------------------- .text._Z16manipulateSystemPbii --------------------------
	.section	.text._Z16manipulateSystemPbii,"ax",@progbits
	.align	128
        .global         _Z16manipulateSystemPbii
        .type           _Z16manipulateSystemPbii,@function
        .size           _Z16manipulateSystemPbii,(.L_x_46 - _Z16manipulateSystemPbii)
        .other          _Z16manipulateSystemPbii,@"STO_CUDA_ENTRY STV_DEFAULT"
_Z16manipulateSystemPbii:
.text._Z16manipulateSystemPbii:
[----:B------:R-:W-:Y:S01]  /*0000*/  LDC R1, c[0x0][0x37c] ;  /* 0x0000df00ff017b82 */ /* 0x000fe20000000800 */
[----:B------:R-:W0:Y:S07]  /*0010*/  S2R R3, SR_TID.X ;  /* 0x0000000000037919 */ /* 0x000e2e0000002100 */
[----:B------:R-:W0:Y:S01]  /*0020*/  S2UR UR4, SR_CTAID.X ;  /* 0x00000000000479c3 */ /* 0x000e220000002500 */
[----:B------:R-:W-:Y:S01]  /*0030*/  BSSY.RECONVERGENT B0, `(.L_x_0) ;  /* 0x0000035000007945 */ /* 0x000fe20003800200 */
[----:B------:R-:W-:-:S06]  /*0040*/  IMAD.MOV.U32 R0, RZ, RZ, 0x5 ;  /* 0x00000005ff007424 */ /* 0x000fcc00078e00ff */
[----:B------:R-:W0:Y:S02]  /*0050*/  LDC R14, c[0x0][0x360] ;  /* 0x0000d800ff0e7b82 */ /* 0x000e240000000800 */
[----:B0-----:R-:W-:-:S05]  /*0060*/  IMAD R14, R14, UR4, R3 ;  /* 0x000000040e0e7c24 */ /* 0x001fca000f8e0203 */
[----:B------:R-:W-:-:S13]  /*0070*/  ISETP.NE.AND P0, PT, R14, RZ, PT ;  /* 0x000000ff0e00720c */ /* 0x000fda0003f05270 */
[----:B------:R-:W-:Y:S05]  /*0080*/  @!P0 BRA `(.L_x_1) ;  /* 0x0000000000bc8947 */ /* 0x000fea0003800000 */
[----:B------:R-:W0:Y:S01]  /*0090*/  LDC R9, c[0x0][0x388] ;  /* 0x0000e200ff097b82 */ /* 0x000e220000000800 */
[----:B------:R-:W-:Y:S02]  /*00a0*/  IMAD.MOV.U32 R0, RZ, RZ, 0x6 ;  /* 0x00000006ff007424 */ /* 0x000fe400078e00ff */
[----:B0-----:R-:W-:-:S05]  /*00b0*/  VIADD R5, R9, 0xffffffff ;  /* 0xffffffff09057836 */ /* 0x001fca0000000000 */
[----:B------:R-:W-:-:S13]  /*00c0*/  ISETP.NE.AND P0, PT, R14, R5, PT ;  /* 0x000000050e00720c */ /* 0x000fda0003f05270 */
[----:B------:R-:W-:Y:S05]  /*00d0*/  @!P0 BRA `(.L_x_1) ;  /* 0x0000000000a88947 */ /* 0x000fea0003800000 */
[----:B------:R-:W0:Y:S01]  /*00e0*/  LDC R2, c[0x0][0x38c] ;  /* 0x0000e300ff027b82 */ /* 0x000e220000000800 */
[----:B------:R-:W-:Y:S02]  /*00f0*/  IMAD.MOV.U32 R0, RZ, RZ, 0x7 ;  /* 0x00000007ff007424 */ /* 0x000fe400078e00ff */
[----:B0-----:R-:W-:-:S05]  /*0100*/  IMAD R7, R5, R2, RZ ;  /* 0x0000000205077224 */ /* 0x001fca00078e02ff */
[----:B------:R-:W-:-:S13]  /*0110*/  ISETP.NE.AND P0, PT, R14, R7, PT ;  /* 0x000000070e00720c */ /* 0x000fda0003f05270 */
[----:B------:R-:W-:Y:S05]  /*0120*/  @!P0 BRA `(.L_x_1) ;  /* 0x0000000000948947 */ /* 0x000fea0003800000 */
[----:B------:R-:W-:Y:S02]  /*0130*/  IMAD R3, R9, R2, -0x1 ;  /* 0xffffffff09037424 */ /* 0x000fe400078e0202 */
[----:B------:R-:W-:-:S03]  /*0140*/  IMAD.MOV.U32 R0, RZ, RZ, 0x8 ;  /* 0x00000008ff007424 */ /* 0x000fc600078e00ff */
[----:B------:R-:W-:-:S13]  /*0150*/  ISETP.NE.AND P0, PT, R14, R3, PT ;  /* 0x000000030e00720c */ /* 0x000fda0003f05270 */
[----:B------:R-:W-:Y:S05]  /*0160*/  @!P0 BRA `(.L_x_1) ;  /* 0x0000000000848947 */ /* 0x000fea0003800000 */
[----:B------:R-:W-:Y:S02]  /*0170*/  IABS R11, R9 ;  /* 0x00000009000b7213 */ /* 0x000fe40000000000 */
[----:B------:R-:W-:Y:S02]  /*0180*/  ISETP.GE.AND P2, PT, R14, RZ, PT ;  /* 0x000000ff0e00720c */ /* 0x000fe40003f46270 */
[----:B------:R-:W0:Y:S08]  /*0190*/  I2F.RP R0, R11 ;  /* 0x0000000b00007306 */ /* 0x000e300000209400 */
[----:B0-----:R-:W0:Y:S02]  /*01a0*/  MUFU.RCP R0, R0 ;  /* 0x0000000000007308 */ /* 0x001e240000001000 */
[----:B0-----:R-:W-:-:S06]  /*01b0*/  VIADD R2, R0, 0xffffffe ;  /* 0x0ffffffe00027836 */ /* 0x001fcc0000000000 */
[----:B------:R0:W1:Y:S02]  /*01c0*/  F2I.FTZ.U32.TRUNC.NTZ R3, R2 ;  /* 0x0000000200037305 */ /* 0x000064000021f000 */
[----:B0-----:R-:W-:Y:S02]  /*01d0*/  IMAD.MOV.U32 R2, RZ, RZ, RZ ;  /* 0x000000ffff027224 */ /* 0x001fe400078e00ff */
[----:B-1----:R-:W-:-:S04]  /*01e0*/  IMAD.MOV R4, RZ, RZ, -R3 ;  /* 0x000000ffff047224 */ /* 0x002fc800078e0a03 */
[----:B------:R-:W-:Y:S01]  /*01f0*/  IMAD R13, R4, R11, RZ ;  /* 0x0000000b040d7224 */ /* 0x000fe200078e02ff */
[----:B------:R-:W-:-:S03]  /*0200*/  IABS R4, R14 ;  /* 0x0000000e00047213 */ /* 0x000fc60000000000 */
[----:B------:R-:W-:-:S06]  /*0210*/  IMAD.HI.U32 R3, R3, R13, R2 ;  /* 0x0000000d03037227 */ /* 0x000fcc00078e0002 */
[----:B------:R-:W-:-:S05]  /*0220*/  IMAD.HI.U32 R3, R3, R4, RZ ;  /* 0x0000000403037227 */ /* 0x000fca00078e00ff */
[----:B------:R-:W-:-:S05]  /*0230*/  IADD3 R3, PT, PT, -R3, RZ, RZ ;  /* 0x000000ff03037210 */ /* 0x000fca0007ffe1ff */
[----:B------:R-:W-:-:S05]  /*0240*/  IMAD R0, R11, R3, R4 ;  /* 0x000000030b007224 */ /* 0x000fca00078e0204 */
[----:B------:R-:W-:-:S13]  /*0250*/  ISETP.GT.U32.AND P0, PT, R11, R0, PT ;  /* 0x000000000b00720c */ /* 0x000fda0003f04070 */
[----:B------:R-:W-:Y:S01]  /*0260*/  @!P0 IMAD.IADD R0, R0, 0x1, -R11 ;  /* 0x0000000100008824 */ /* 0x000fe200078e0a0b */
[----:B------:R-:W-:-:S04]  /*0270*/  ISETP.NE.AND P0, PT, R9, RZ, PT ;  /* 0x000000ff0900720c */ /* 0x000fc80003f05270 */
[----:B------:R-:W-:-:S13]  /*0280*/  ISETP.GT.U32.AND P1, PT, R11, R0, PT ;  /* 0x000000000b00720c */ /* 0x000fda0003f24070 */
[----:B------:R-:W-:-:S04]  /*0290*/  @!P1 IMAD.IADD R0, R0, 0x1, -R11 ;  /* 0x0000000100009824 */ /* 0x000fc800078e0a0b */
[----:B------:R-:W-:Y:S02]  /*02a0*/  IMAD.MOV.U32 R2, RZ, RZ, R0 ;  /* 0x000000ffff027224 */ /* 0x000fe400078e0000 */
[----:B------:R-:W-:Y:S02]  /*02b0*/  IMAD.MOV.U32 R0, RZ, RZ, 0x1 ;  /* 0x00000001ff007424 */ /* 0x000fe400078e00ff */
[----:B------:R-:W-:Y:S01]  /*02c0*/  @!P2 IMAD.MOV R2, RZ, RZ, -R2 ;  /* 0x000000ffff02a224 */ /* 0x000fe200078e0a02 */
[----:B------:R-:W-:-:S04]  /*02d0*/  @!P0 LOP3.LUT R2, RZ, R9, RZ, 0x33, !PT ;  /* 0x00000009ff028212 */ /* 0x000fc800078e33ff */
[----:B------:R-:W-:-:S13]  /*02e0*/  ISETP.NE.AND P0, PT, R2, RZ, PT ;  /* 0x000000ff0200720c */ /* 0x000fda0003f05270 */
[----:B------:R-:W-:Y:S05]  /*02f0*/  @!P0 BRA `(.L_x_1) ;  /* 0x0000000000208947 */ /* 0x000fea0003800000 */
[----:B------:R-:W-:Y:S01]  /*0300*/  ISETP.NE.AND P1, PT, R2, R5, PT ;  /* 0x000000050200720c */ /* 0x000fe20003f25270 */
[----:B------:R-:W-:-:S03]  /*0310*/  IMAD.MOV.U32 R0, RZ, RZ, 0x2 ;  /* 0x00000002ff007424 */ /* 0x000fc600078e00ff */
[----:B------:R-:W-:-:S09]  /*0320*/  ISETP.GT.AND P3, PT, R14, RZ, P1 ;  /* 0x000000ff0e00720c */ /* 0x000fd20000f64270 */
[C---:B------:R-:W-:Y:S02]  /*0330*/  @P1 ISETP.GT.AND P0, PT, R14.reuse, R7, PT ;  /* 0x000000070e00120c */ /* 0x040fe40003f04270 */
[----:B------:R-:W-:Y:S02]  /*0340*/  @P1 ISETP.GE.AND P2, PT, R14, R9, PT ;  /* 0x000000090e00120c */ /* 0x000fe40003f46270 */
[----:B------:R-:W-:-:S04]  /*0350*/  @P1 SEL R2, RZ, 0x4, !P0 ;  /* 0x00000004ff021807 */ /* 0x000fc80004000000 */
[----:B------:R-:W-:-:S05]  /*0360*/  @P3 SEL R2, R2, 0x3, P2 ;  /* 0x0000000302023807 */ /* 0x000fca0001000000 */
[----:B------:R-:W-:-:S07]  /*0370*/  @P1 IMAD.MOV.U32 R0, RZ, RZ, R2 ;  /* 0x000000ffff001224 */ /* 0x000fce00078e0002 */
.L_x_1:
[----:B------:R-:W-:Y:S05]  /*0380*/  BSYNC.RECONVERGENT B0 ;  /* 0x0000000000007941 */ /* 0x000fea0003800200 */
.L_x_0:
[----:B------:R-:W0:Y:S08]  /*0390*/  LDC.64 R4, c[0x0][0x380] ;  /* 0x0000e000ff047b82 */ /* 0x000e300000000a00 */
[----:B------:R-:W-:Y:S01]  /*03a0*/  BAR.SYNC.DEFER_BLOCKING 0x0 ;  /* 0x0000000000007b1d */ /* 0x000fe20000010000 */
[----:B------:R-:W-:-:S05]  /*03b0*/  ISETP.GT.AND P0, PT, R0, 0x3, PT ;  /* 0x000000030000780c */ /* 0x000fca0003f04270 */
[----:B------:R-:W-:Y:S01]  /*03c0*/  BSSY.RECONVERGENT B1, `(.L_x_2) ;  /* 0x0000254000017945 */ /* 0x000fe20003800200 */
[----:B------:R-:W1:Y:S03]  /*03d0*/  LDCU.64 UR6, c[0x0][0x358] ;  /* 0x00006b00ff0677ac */ /* 0x000e660008000a00 */
[----:B------:R-:W-:Y:S01]  /*03e0*/  BSSY.RELIABLE B0, `(.L_x_3) ;  /* 0x000023f000007945 */ /* 0x000fe20003800100 */
[----:B0-----:R-:W-:-:S04]  /*03f0*/  IADD3 R2, P1, PT, R14, R4, RZ ;  /* 0x000000040e027210 */ /* 0x001fc80007f3e0ff */
[----:B------:R-:W-:Y:S01]  /*0400*/  LEA.HI.X.SX32 R3, R14, R5, 0x1, P1 ;  /* 0x000000050e037211 */ /* 0x000fe200008f0eff */
[----:B-1----:R-:W-:Y:S08]  /*0410*/  @P0 BRA `(.L_x_4) ;  /* 0x0000001800e80947 */ /* 0x002ff00003800000 */
[----:B------:R-:W-:-:S13]  /*0420*/  ISETP.GT.AND P0, PT, R0, 0x1, PT ;  /* 0x000000010000780c */ /* 0x000fda0003f04270 */
[----:B------:R-:W-:Y:S05]  /*0430*/  @P0 BRA `(.L_x_5) ;  /* 0x0000001000800947 */ /* 0x000fea0003800000 */
[----:B------:R-:W-:-:S04]  /*0440*/  VIMNMX.U32 R0, PT, PT, R0, 0x2, PT ;  /* 0x0000000200007848 */ /* 0x000fc80003fe0000 */
[----:B------:R-:W-:-:S04]  /*0450*/  SHF.L.U32 R0, R0, 0x2, RZ ;  /* 0x0000000200007819 */ /* 0x000fc800000006ff */
[----:B------:R-:W0:Y:S02]  /*0460*/  LDC R6, c[0x2][R0] ;  /* 0x0080000000067b82 */ /* 0x000e240000000800 */
[----:B0-----:R-:W-:-:S04]  /*0470*/  SHF.R.S32.HI R7, RZ, 0x1f, R6 ;  /* 0x0000001fff077819 */ /* 0x001fc80000011406 */
.L_x_30:
[----:B------:R-:W-:Y:S05]  /*0480*/  BRX R6 -0x490                                    (*"BRANCH_TARGETS .L_x_31,.L_x_32,.L_x_33"*) ;  /* 0xfffffff806dc7949 */ /* 0x000fea000383ffff */
.L_x_32:
[----:B------:R-:W-:Y:S05]  /*0490*/  BREAK.RELIABLE B0 ;  /* 0x0000000000007942 */ /* 0x000fea0003800100 */
[----:B------:R-:W0:Y:S01]  /*04a0*/  LDC R7, c[0x0][0x388] ;  /* 0x0000e200ff077b82 */ /* 0x000e220000000800 */
[----:B------:R-:W-:Y:S01]  /*04b0*/  BSSY.RECONVERGENT B2, `(.L_x_6) ;  /* 0x000007d000027945 */ /* 0x000fe20003800200 */
[----:B------:R-:W-:Y:S01]  /*04c0*/  IMAD.MOV.U32 R0, RZ, RZ, RZ ;  /* 0x000000ffff007224 */ /* 0x000fe200078e00ff */
[----:B0-----:R-:W-:Y:S01]  /*04d0*/  LOP3.LUT R11, RZ, R7, RZ, 0x33, !PT ;  /* 0x00000007ff0b7212 */ /* 0x001fe200078e33ff */
[----:B------:R-:W-:-:S04]  /*04e0*/  IMAD.IADD R9, R14, 0x1, R7 ;  /* 0x000000010e097824 */ /* 0x000fc800078e0207 */
[----:B------:R-:W-:-:S05]  /*04f0*/  IMAD.IADD R8, R14, 0x1, R11 ;  /* 0x000000010e087824 */ /* 0x000fca00078e020b */
[----:B------:R-:W-:-:S13]  /*0500*/  ISETP.GE.AND P0, PT, R8, R9, PT ;  /* 0x000000090800720c */ /* 0x000fda0003f06270 */
[----:B------:R-:W-:Y:S05]  /*0510*/  @P0 BRA `(.L_x_7) ;  /* 0x0000000400d80947 */ /* 0x000fea0003800000 */
[----:B------:R-:W-:Y:S01]  /*0520*/  VIMNMX.U32 R9, PT, PT, R7, 0x1, !PT ;  /* 0x0000000107097848 */ /* 0x000fe20007fe0000 */
[----:B------:R-:W-:Y:S01]  /*0530*/  BSSY.RECONVERGENT B3, `(.L_x_8) ;  /* 0x0000054000037945 */ /* 0x000fe20003800200 */
[C---:B------:R-:W-:Y:S02]  /*0540*/  VIMNMX R0, PT, PT, R14.reuse, R8, !PT ;  /* 0x000000080e007248 */ /* 0x040fe40007fe0100 */
[----:B------:R-:W0:Y:S01]  /*0550*/  I2F.U32.RP R12, R9 ;  /* 0x00000009000c7306 */ /* 0x000e220000209000 */
[----:B------:R-:W-:Y:S01]  /*0560*/  IMAD.MOV R13, RZ, RZ, -R9 ;  /* 0x000000ffff0d7224 */ /* 0x000fe200078e0a09 */
[----:B------:R-:W-:Y:S02]  /*0570*/  IADD3 R6, PT, PT, -R14, R7, R0 ;  /* 0x000000070e067210 */ /* 0x000fe40007ffe100 */
[----:B------:R-:W-:-:S03]  /*0580*/  ISETP.NE.U32.AND P3, PT, R9, RZ, PT ;  /* 0x000000ff0900720c */ /* 0x000fc60003f65070 */
[----:B------:R-:W-:-:S05]  /*0590*/  VIADD R0, R6, 0x1 ;  /* 0x0000000106007836 */ /* 0x000fca0000000000 */
[----:B------:R-:W-:Y:S01]  /*05a0*/  ISETP.NE.AND P0, PT, R0, RZ, PT ;  /* 0x000000ff0000720c */ /* 0x000fe20003f05270 */
[----:B0-----:R-:W0:-:S12]  /*05b0*/  MUFU.RCP R12, R12 ;  /* 0x0000000c000c7308 */ /* 0x001e180000001000 */
[----:B------:R-:W-:Y:S01]  /*05c0*/  @!P0 IADD3 R6, PT, PT, R0, RZ, RZ ;  /* 0x000000ff00068210 */ /* 0x000fe20007ffe0ff */
[----:B0-----:R-:W-:-:S04]  /*05d0*/  VIADD R10, R12, 0xffffffe ;  /* 0x0ffffffe0c0a7836 */ /* 0x001fc80000000000 */
[----:B------:R0:W1:Y:S02]  /*05e0*/  F2I.FTZ.U32.TRUNC.NTZ R11, R10 ;  /* 0x0000000a000b7305 */ /* 0x000064000021f000 */
[----:B0-----:R-:W-:Y:S02]  /*05f0*/  IMAD.MOV.U32 R10, RZ, RZ, RZ ;  /* 0x000000ffff0a7224 */ /* 0x001fe400078e00ff */
[----:B-1----:R-:W-:-:S04]  /*0600*/  IMAD R13, R13, R11, RZ ;  /* 0x0000000b0d0d7224 */ /* 0x002fc800078e02ff */
[----:B------:R-:W-:-:S06]  /*0610*/  IMAD.HI.U32 R11, R11, R13, R10 ;  /* 0x0000000d0b0b7227 */ /* 0x000fcc00078e000a */
[----:B------:R-:W-:-:S04]  /*0620*/  IMAD.HI.U32 R11, R11, R6, RZ ;  /* 0x000000060b0b7227 */ /* 0x000fc800078e00ff */
[----:B------:R-:W-:-:S04]  /*0630*/  IMAD.MOV R0, RZ, RZ, -R11 ;  /* 0x000000ffff007224 */ /* 0x000fc800078e0a0b */
[----:B------:R-:W-:Y:S01]  /*0640*/  IMAD R6, R9, R0, R6 ;  /* 0x0000000009067224 */ /* 0x000fe200078e0206 */
[----:B------:R-:W-:-:S04]  /*0650*/  SEL R0, RZ, 0x1, !P0 ;  /* 0x00000001ff007807 */ /* 0x000fc80004000000 */
[----:B------:R-:W-:-:S13]  /*0660*/  ISETP.GE.U32.AND P1, PT, R6, R9, PT ;  /* 0x000000090600720c */ /* 0x000fda0003f26070 */
[----:B------:R-:W-:Y:S02]  /*0670*/  @P1 IMAD.IADD R6, R6, 0x1, -R9 ;  /* 0x0000000106061824 */ /* 0x000fe400078e0a09 */
[----:B------:R-:W-:-:S03]  /*0680*/  @P1 VIADD R11, R11, 0x1 ;  /* 0x000000010b0b1836 */ /* 0x000fc60000000000 */
[----:B------:R-:W-:-:S13]  /*0690*/  ISETP.GE.U32.AND P2, PT, R6, R9, PT ;  /* 0x000000090600720c */ /* 0x000fda0003f46070 */
[----:B------:R-:W-:Y:S01]  /*06a0*/  @P2 VIADD R11, R11, 0x1 ;  /* 0x000000010b0b2836 */ /* 0x000fe20000000000 */
[----:B------:R-:W-:-:S05]  /*06b0*/  @!P3 LOP3.LUT R11, RZ, R9, RZ, 0x33, !PT ;  /* 0x00000009ff0bb212 */ /* 0x000fca00078e33ff */
[----:B------:R-:W-:-:S04]  /*06c0*/  IMAD.IADD R0, R0, 0x1, R11 ;  /* 0x0000000100007824 */ /* 0x000fc800078e020b */
[C---:B------:R-:W-:Y:S01]  /*06d0*/  VIADD R12, R0.reuse, 0x1 ;  /* 0x00000001000c7836 */ /* 0x040fe20000000000 */
[----:B------:R-:W-:Y:S01]  /*06e0*/  ISETP.GE.U32.AND P0, PT, R0, 0x3, PT ;  /* 0x000000030000780c */ /* 0x000fe20003f06070 */
[----:B------:R-:W-:-:S03]  /*06f0*/  IMAD.MOV.U32 R0, RZ, RZ, RZ ;  /* 0x000000ffff007224 */ /* 0x000fc600078e00ff */
[----:B------:R-:W-:-:S09]  /*0700*/  LOP3.LUT R6, R12, 0x3, RZ, 0xc0, !PT ;  /* 0x000000030c067812 */ /* 0x000fd200078ec0ff */
[----:B------:R-:W-:Y:S05]  /*0710*/  @!P0 BRA `(.L_x_9) ;  /* 0x0000000000d48947 */ /* 0x000fea0003800000 */
[----:B------:R-:W-:Y:S01]  /*0720*/  LOP3.LUT R12, R12, 0xfffffffc, RZ, 0xc0, !PT ;  /* 0xfffffffc0c0c7812 */ /* 0x000fe200078ec0ff */
[----:B------:R-:W-:Y:S01]  /*0730*/  BSSY.RECONVERGENT B4, `(.L_x_10) ;  /* 0x0000032000047945 */ /* 0x000fe20003800200 */
[----:B------:R-:W-:Y:S01]  /*0740*/  IADD3 R14, PT, PT, R14, -R7, RZ ;  /* 0x800000070e0e7210 */ /* 0x000fe20007ffe0ff */
[----:B------:R-:W-:Y:S01]  /*0750*/  IMAD.MOV.U32 R0, RZ, RZ, RZ ;  /* 0x000000ffff007224 */ /* 0x000fe200078e00ff */
[----:B------:R-:W-:Y:S01]  /*0760*/  SHF.R.S32.HI R13, RZ, 0x1f, R7 ;  /* 0x0000001fff0d7819 */ /* 0x000fe20000011407 */
[----:B------:R-:W-:-:S07]  /*0770*/  IMAD.MOV R12, RZ, RZ, -R12 ;  /* 0x000000ffff0c7224 */ /* 0x000fce00078e0a0c */
.L_x_11:
[----:B------:R-:W-:-:S05]  /*0780*/  VIADD R8, R14, 0xffffffff ;  /* 0xffffffff0e087836 */ /* 0x000fca0000000000 */
[----:B------:R-:W-:-:S04]  /*0790*/  IADD3 R18, P0, PT, R8, R4, RZ ;  /* 0x0000000408127210 */ /* 0x000fc80007f1e0ff */
[----:B------:R-:W-:-:S05]  /*07a0*/  LEA.HI.X.SX32 R19, R8, R5, 0x1, P0 ;  /* 0x0000000508137211 */ /* 0x000fca00000f0eff */
[----:B------:R-:W2:Y:S01]  /*07b0*/  LDG.E.U8 R25, desc[UR6][R18.64+0x1] ;  /* 0x0000010612197981 */ /* 0x000ea2000c1e1100 */
[----:B------:R-:W-:-:S03]  /*07c0*/  IADD3 R16, P0, PT, R18, R7, RZ ;  /* 0x0000000712107210 */ /* 0x000fc60007f1e0ff */
[----:B------:R-:W3:Y:S02]  /*07d0*/  LDG.E.U8 R15, desc[UR6][R18.64+0x2] ;  /* 0x00000206120f7981 */ /* 0x000ee4000c1e1100 */
[----:B------:R-:W-:Y:S01]  /*07e0*/  IMAD.X R17, R13, 0x1, R19, P0 ;  /* 0x000000010d117824 */ /* 0x000fe200000e0613 */
[----:B------:R-:W-:-:S04]  /*07f0*/  IADD3 R8, P0, PT, R16, R7, RZ ;  /* 0x0000000710087210 */ /* 0x000fc80007f1e0ff */
[----:B------:R-:W4:Y:S01]  /*0800*/  LDG.E.U8 R20, desc[UR6][R16.64+0x1] ;  /* 0x0000010610147981 */ /* 0x000f22000c1e1100 */
[----:B------:R-:W-:-:S03]  /*0810*/  IMAD.X R9, R13, 0x1, R17, P0 ;  /* 0x000000010d097824 */ /* 0x000fc600000e0611 */
[----:B------:R-:W5:Y:S04]  /*0820*/  LDG.E.U8 R21, desc[UR6][R16.64+0x2] ;  /* 0x0000020610157981 */ /* 0x000f68000c1e1100 */
[----:B------:R-:W5:Y:S01]  /*0830*/  LDG.E.U8 R22, desc[UR6][R8.64+0x1] ;  /* 0x0000010608167981 */ /* 0x000f62000c1e1100 */
[----:B------:R-:W-:-:S03]  /*0840*/  IADD3 R10, P0, PT, R8, R7, RZ ;  /* 0x00000007080a7210 */ /* 0x000fc60007f1e0ff */
[----:B------:R0:W5:Y:S02]  /*0850*/  LDG.E.U8 R23, desc[UR6][R8.64+0x2] ;  /* 0x0000020608177981 */ /* 0x000164000c1e1100 */
[----:B------:R-:W-:-:S05]  /*0860*/  IMAD.X R11, R13, 0x1, R9, P0 ;  /* 0x000000010d0b7824 */ /* 0x000fca00000e0609 */
[----:B------:R-:W5:Y:S04]  /*0870*/  LDG.E.U8 R24, desc[UR6][R10.64+0x1] ;  /* 0x000001060a187981 */ /* 0x000f68000c1e1100 */
[----:B------:R-:W5:Y:S01]  /*0880*/  LDG.E.U8 R18, desc[UR6][R10.64+0x2] ;  /* 0x000002060a127981 */ /* 0x000f62000c1e1100 */
[----:B------:R-:W-:Y:S02]  /*0890*/  VIADD R12, R12, 0x4 ;  /* 0x000000040c0c7836 */ /* 0x000fe40000000000 */
[----:B------:R-:W-:Y:S01]  /*08a0*/  IMAD R14, R7, 0x4, R14 ;  /* 0x00000004070e7824 */ /* 0x000fe200078e020e */
[----:B--2---:R-:W-:Y:S02]  /*08b0*/  ISETP.NE.AND P0, PT, R25, RZ, PT ;  /* 0x000000ff1900720c */ /* 0x004fe40003f05270 */
[----:B---3--:R-:W-:Y:S01]  /*08c0*/  ISETP.NE.AND P1, PT, R15, RZ, PT ;  /* 0x000000ff0f00720c */ /* 0x008fe20003f25270 */
[----:B------:R-:W-:-:S10]  /*08d0*/  VIADD R15, R0, 0x1 ;  /* 0x00000001000f7836 */ /* 0x000fd40000000000 */
[----:B------:R-:W-:Y:S02]  /*08e0*/  @!P0 IADD3 R15, PT, PT, R0, RZ, RZ ;  /* 0x000000ff000f8210 */ /* 0x000fe40007ffe0ff */
[----:B----4-:R-:W-:-:S03]  /*08f0*/  ISETP.NE.AND P0, PT, R20, RZ, PT ;  /* 0x000000ff1400720c */ /* 0x010fc60003f05270 */
[----:B------:R-:W-:Y:S02]  /*0900*/  VIADD R0, R15, 0x1 ;  /* 0x000000010f007836 */ /* 0x000fe40000000000 */
[----:B------:R-:W-:Y:S01]  /*0910*/  @!P1 IMAD.MOV R0, RZ, RZ, R15 ;  /* 0x000000ffff009224 */ /* 0x000fe200078e020f */
[----:B-----5:R-:W-:-:S03]  /*0920*/  ISETP.NE.AND P1, PT, R21, RZ, PT ;  /* 0x000000ff1500720c */ /* 0x020fc60003f25270 */
[----:B0-----:R-:W-:-:S04]  /*0930*/  VIADD R8, R0, 0x1 ;  /* 0x0000000100087836 */ /* 0x001fc80000000000 */
[----:B------:R-:W-:Y:S01]  /*0940*/  @!P0 IMAD.MOV R8, RZ, RZ, R0 ;  /* 0x000000ffff088224 */ /* 0x000fe200078e0200 */
[----:B------:R-:W-:-:S03]  /*0950*/  ISETP.NE.AND P0, PT, R22, RZ, PT ;  /* 0x000000ff1600720c */ /* 0x000fc60003f05270 */
[----:B------:R-:W-:Y:S02]  /*0960*/  VIADD R0, R8, 0x1 ;  /* 0x0000000108007836 */ /* 0x000fe40000000000 */
[----:B------:R-:W-:Y:S01]  /*0970*/  @!P1 IMAD.MOV R0, RZ, RZ, R8 ;  /* 0x000000ffff009224 */ /* 0x000fe200078e0208 */
[----:B------:R-:W-:-:S03]  /*0980*/  ISETP.NE.AND P1, PT, R23, RZ, PT ;  /* 0x000000ff1700720c */ /* 0x000fc60003f25270 */
[----:B------:R-:W-:-:S04]  /*0990*/  VIADD R8, R0, 0x1 ;  /* 0x0000000100087836 */ /* 0x000fc80000000000 */
[----:B------:R-:W-:Y:S02]  /*09a0*/  @!P0 IADD3 R8, PT, PT, R0, RZ, RZ ;  /* 0x000000ff00088210 */ /* 0x000fe40007ffe0ff */
[----:B------:R-:W-:-:S03]  /*09b0*/  ISETP.NE.AND P0, PT, R24, RZ, PT ;  /* 0x000000ff1800720c */ /* 0x000fc60003f05270 */
[----:B------:R-:W-:Y:S02]  /*09c0*/  VIADD R0, R8, 0x1 ;  /* 0x0000000108007836 */ /* 0x000fe40000000000 */
[----:B------:R-:W-:Y:S01]  /*09d0*/  @!P1 IMAD.MOV R0, RZ, RZ, R8 ;  /* 0x000000ffff009224 */ /* 0x000fe200078e0208 */
[----:B------:R-:W-:-:S03]  /*09e0*/  ISETP.NE.AND P1, PT, R18, RZ, PT ;  /* 0x000000ff1200720c */ /* 0x000fc60003f25270 */
[----:B------:R-:W-:-:S04]  /*09f0*/  VIADD R8, R0, 0x1 ;  /* 0x0000000100087836 */ /* 0x000fc80000000000 */
[----:B------:R-:W-:Y:S01]  /*0a00*/  @!P0 IMAD.MOV R8, RZ, RZ, R0 ;  /* 0x000000ffff088224 */ /* 0x000fe200078e0200 */
[----:B------:R-:W-:-:S03]  /*0a10*/  ISETP.NE.AND P0, PT, R12, RZ, PT ;  /* 0x000000ff0c00720c */ /* 0x000fc60003f05270 */
[C---:B------:R-:W-:Y:S02]  /*0a20*/  VIADD R0, R8.reuse, 0x1 ;  /* 0x0000000108007836 */ /* 0x040fe40000000000 */
[----:B------:R-:W-:-:S08]  /*0a30*/  @!P1 IADD3 R0, PT, PT, R8, RZ, RZ ;  /* 0x000000ff08009210 */ /* 0x000fd00007ffe0ff */
[----:B------:R-:W-:Y:S05]  /*0a40*/  @P0 BRA `(.L_x_11) ;  /* 0xfffffffc004c0947 */ /* 0x000fea000383ffff */
[----:B------:R-:W-:Y:S05]  /*0a50*/  BSYNC.RECONVERGENT B4 ;  /* 0x0000000000047941 */ /* 0x000fea0003800200 */
.L_x_10:
[----:B------:R-:W-:-:S07]  /*0a60*/  VIADD R8, R14, 0xffffffff ;  /* 0xffffffff0e087836 */ /* 0x000fce0000000000 */
.L_x_9:
[----:B------:R-:W-:Y:S05]  /*0a70*/  BSYNC.RECONVERGENT B3 ;  /* 0x0000000000037941 */ /* 0x000fea0003800200 */
.L_x_8:
[----:B------:R-:W-:-:S13]  /*0a80*/  ISETP.NE.AND P0, PT, R6, RZ, PT ;  /* 0x000000ff0600720c */ /* 0x000fda0003f05270 */
[----:B------:R-:W-:Y:S05]  /*0a90*/  @!P0 BRA `(.L_x_7) ;  /* 0x0000000000788947 */ /* 0x000fea0003800000 */
[----:B------:R-:W-:-:S05]  /*0aa0*/  IADD3 R11, P0, PT, R4, 0x2, RZ ;  /* 0x00000002040b7810 */ /* 0x000fca0007f1e0ff */
[----:B------:R-:W-:Y:S01]  /*0ab0*/  IMAD.X R13, RZ, RZ, R5, P0 ;  /* 0x000000ffff0d7224 */ /* 0x000fe200000e0605 */
[----:B------:R-:W-:-:S04]  /*0ac0*/  IADD3 R4, P0, PT, R8, R11, RZ ;  /* 0x0000000b08047210 */ /* 0x000fc80007f1e0ff */
[----:B------:R-:W-:-:S05]  /*0ad0*/  LEA.HI.X.SX32 R5, R8, R13, 0x1, P0 ;  /* 0x0000000d08057211 */ /* 0x000fca00000f0eff */
[----:B------:R-:W2:Y:S04]  /*0ae0*/  LDG.E.U8 R10, desc[UR6][R4.64+-0x1] ;  /* 0xffffff06040a7981 */ /* 0x000ea8000c1e1100 */
[----:B------:R-:W3:Y:S01]  /*0af0*/  LDG.E.U8 R9, desc[UR6][R4.64] ;  /* 0x0000000604097981 */ /* 0x000ee2000c1e1100 */
[----:B------:R-:W-:Y:S02]  /*0b00*/  IADD3 R6, PT, PT, -R6, 0x1, RZ ;  /* 0x0000000106067810 */ /* 0x000fe40007ffe1ff */
[----:B--2---:R-:W-:Y:S02]  /*0b10*/  ISETP.NE.AND P0, PT, R10, RZ, PT ;  /* 0x000000ff0a00720c */ /* 0x004fe40003f05270 */
[----:B---3--:R-:W-:Y:S01]  /*0b20*/  ISETP.NE.AND P1, PT, R9, RZ, PT ;  /* 0x000000ff0900720c */ /* 0x008fe20003f25270 */
[----:B------:R-:W-:-:S10]  /*0b30*/  VIADD R9, R0, 0x1 ;  /* 0x0000000100097836 */ /* 0x000fd40000000000 */
[----:B------:R-:W-:Y:S01]  /*0b40*/  @!P0 IMAD.MOV R9, RZ, RZ, R0 ;  /* 0x000000ffff098224 */ /* 0x000fe200078e0200 */
[----:B------:R-:W-:-:S03]  /*0b50*/  ISETP.NE.AND P0, PT, R6, RZ, PT ;  /* 0x000000ff0600720c */ /* 0x000fc60003f05270 */
[----:B------:R-:W-:Y:S02]  /*0b60*/  VIADD R0, R9, 0x1 ;  /* 0x0000000109007836 */ /* 0x000fe40000000000 */
[----:B------:R-:W-:-:S08]  /*0b70*/  @!P1 IMAD.MOV R0, RZ, RZ, R9 ;  /* 0x000000ffff009224 */ /* 0x000fd000078e0209 */
[----:B------:R-:W-:Y:S05]  /*0b80*/  @!P0 BRA `(.L_x_7) ;  /* 0x00000000003c8947 */ /* 0x000fea0003800000 */
[----:B------:R-:W-:-:S07]  /*0b90*/  IMAD.IADD R10, R8, 0x1, R7 ;  /* 0x00000001080a7824 */ /* 0x000fce00078e0207 */
.L_x_12:
[----:B------:R-:W-:-:S04]  /*0ba0*/  IADD3 R4, P0, PT, R10, R11, RZ ;  /* 0x0000000b0a047210 */ /* 0x000fc80007f1e0ff */
[----:B------:R-:W-:-:S05]  /*0bb0*/  LEA.HI.X.SX32 R5, R10, R13, 0x1, P0 ;  /* 0x0000000d0a057211 */ /* 0x000fca00000f0eff */
[----:B------:R-:W2:Y:S04]  /*0bc0*/  LDG.E.U8 R9, desc[UR6][R4.64+-0x1] ;  /* 0xffffff0604097981 */ /* 0x000ea8000c1e1100 */
[----:B------:R-:W3:Y:S01]  /*0bd0*/  LDG.E.U8 R8, desc[UR6][R4.64] ;  /* 0x0000000604087981 */ /* 0x000ee2000c1e1100 */
[----:B------:R-:W-:Y:S02]  /*0be0*/  VIADD R6, R6, 0x1 ;  /* 0x0000000106067836 */ /* 0x000fe40000000000 */
[----:B------:R-:W-:Y:S01]  /*0bf0*/  IMAD.IADD R10, R10, 0x1, R7 ;  /* 0x000000010a0a7824 */ /* 0x000fe200078e0207 */
[----:B--2---:R-:W-:Y:S02]  /*0c00*/  ISETP.NE.AND P0, PT, R9, RZ, PT ;  /* 0x000000ff0900720c */ /* 0x004fe40003f05270 */
[----:B---3--:R-:W-:-:S02]  /*0c10*/  ISETP.NE.AND P1, PT, R8, RZ, PT ;  /* 0x000000ff0800720c */ /* 0x008fc40003f25270 */
[----:B------:R-:W-:-:S09]  /*0c20*/  IADD3 R8, PT, PT, R0, 0x1, RZ ;  /* 0x0000000100087810 */ /* 0x000fd20007ffe0ff */
[----:B------:R-:W-:Y:S01]  /*0c30*/  @!P0 IMAD.MOV R8, RZ, RZ, R0 ;  /* 0x000000ffff088224 */ /* 0x000fe200078e0200 */
[----:B------:R-:W-:-:S03]  /*0c40*/  ISETP.NE.AND P0, PT, R6, RZ, PT ;  /* 0x000000ff0600720c */ /* 0x000fc60003f05270 */
[----:B------:R-:W-:Y:S02]  /*0c50*/  VIADD R0, R8, 0x1 ;  /* 0x0000000108007836 */ /* 0x000fe40000000000 */
[----:B------:R-:W-:-:S08]  /*0c60*/  @!P1 IMAD.MOV R0, RZ, RZ, R8 ;  /* 0x000000ffff009224 */ /* 0x000fd000078e0208 */
[----:B------:R-:W-:Y:S05]  /*0c70*/  @P0 BRA `(.L_x_12) ;  /* 0xfffffffc00c80947 */ /* 0x000fea000383ffff */
.L_x_7:
[----:B------:R-:W-:Y:S05]  /*0c80*/  BSYNC.RECONVERGENT B2 ;  /* 0x0000000000027941 */ /* 0x000fea0003800200 */
.L_x_6:
[----:B------:R-:W-:Y:S05]  /*0c90*/  BRA `(.L_x_13) ;  /* 0x0000001c00187947 */ /* 0x000fea0003800000 */
.L_x_31:
[----:B------:R-:W-:Y:S05]  /*0ca0*/  BREAK.RELIABLE B0 ;  /* 0x0000000000007942 */ /* 0x000fea0003800100 */
[----:B------:R-:W0:Y:S01]  /*0cb0*/  LDC R13, c[0x0][0x388] ;  /* 0x0000e200ff0d7b82 */ /* 0x000e220000000800 */
[----:B------:R-:W-:Y:S01]  /*0cc0*/  BSSY.RECONVERGENT B2, `(.L_x_14) ;  /* 0x0000096000027945 */ /* 0x000fe20003800200 */
[----:B------:R-:W-:Y:S01]  /*0cd0*/  HFMA2 R0, -RZ, RZ, 0, 0 ;  /* 0x00000000ff007431 */ /* 0x000fe200000001ff */
        /* <DEDUP_REMOVED lines=15> */
[----:B------:R-:W-:Y:S02]  /*0dd0*/  @!P0 IMAD.MOV R7, RZ, RZ, R0 ;  /* 0x000000ffff078224 */ /* 0x000fe400078e0200 */
        /* <DEDUP_REMOVED lines=10> */
[----:B------:R-:W-:Y:S01]  /*0e80*/  @P1 IMAD.IADD R7, R7, 0x1, -R10 ;  /* 0x0000000107071824 */ /* 0x000fe200078e0a0a */
[----:B------:R-:W-:-:S04]  /*0e90*/  @P1 IADD3 R9, PT, PT, R9, 0x1, RZ ;  /* 0x0000000109091810 */ /* 0x000fc80007ffe0ff */
        /* <DEDUP_REMOVED lines=11> */
[--C-:B------:R-:W-:Y:S01]  /*0f50*/  IMAD.IADD R14, R14, 0x1, -R13.reuse ;  /* 0x000000010e0e7824 */ /* 0x100fe200078e0a0d */
[----:B------:R-:W-:Y:S01]  /*0f60*/  SHF.R.S32.HI R17, RZ, 0x1f, R13 ;  /* 0x0000001fff117819 */ /* 0x000fe2000001140d */
[----:B------:R-:W-:Y:S02]  /*0f70*/  IMAD.MOV.U32 R0, RZ, RZ, RZ ;  /* 0x000000ffff007224 */ /* 0x000fe400078e00ff */
[----:B------:R-:W-:-:S07]  /*0f80*/  IMAD.MOV R15, RZ, RZ, -R15 ;  /* 0x000000ffff0f7224 */ /* 0x000fce00078e0a0f */
.L_x_19:
[----:B------:R-:W-:-:S04]  /*0f90*/  IADD3 R6, PT, PT, R14, -0x1, RZ ;  /* 0xffffffff0e067810 */ /* 0x000fc80007ffe0ff */
[----:B------:R-:W-:-:S04]  /*0fa0*/  IADD3 R26, P0, PT, R6, R4, RZ ;  /* 0x00000004061a7210 */ /* 0x000fc80007f1e0ff */
[----:B------:R-:W-:-:S05]  /*0fb0*/  LEA.HI.X.SX32 R27, R6, R5, 0x1, P0 ;  /* 0x00000005061b7211 */ /* 0x000fca00000f0eff */
[----:B------:R-:W2:Y:S04]  /*0fc0*/  LDG.E.U8 R28, desc[UR6][R26.64] ;  /* 0x000000061a1c7981 */ /* 0x000ea8000c1e1100 */
[----:B------:R-:W3:Y:S01]  /*0fd0*/  LDG.E.U8 R16, desc[UR6][R26.64+0x1] ;  /* 0x000001061a107981 */ /* 0x000ee2000c1e1100 */
[----:B------:R-:W-:-:S03]  /*0fe0*/  IADD3 R8, P0, PT, R26, R13, RZ ;  /* 0x0000000d1a087210 */ /* 0x000fc60007f1e0ff */
[----:B------:R-:W4:Y:S02]  /*0ff0*/  LDG.E.U8 R18, desc[UR6][R26.64+0x2] ;  /* 0x000002061a127981 */ /* 0x000f24000c1e1100 */
[----:B------:R-:W-:-:S05]  /*1000*/  IMAD.X R9, R17, 0x1, R27, P0 ;  /* 0x0000000111097824 */ /* 0x000fca00000e061b */
[----:B------:R-:W5:Y:S04]  /*1010*/  LDG.E.U8 R21, desc[UR6][R8.64] ;  /* 0x0000000608157981 */ /* 0x000f68000c1e1100 */
[----:B------:R-:W5:Y:S01]  /*1020*/  LDG.E.U8 R20, desc[UR6][R8.64+0x1] ;  /* 0x0000010608147981 */ /* 0x000f62000c1e1100 */
[----:B------:R-:W-:-:S03]  /*1030*/  IADD3 R6, P0, PT, R8, R13, RZ ;  /* 0x0000000d08067210 */ /* 0x000fc60007f1e0ff */
[----:B------:R0:W5:Y:S02]  /*1040*/  LDG.E.U8 R19, desc[UR6][R8.64+0x2] ;  /* 0x0000020608137981 */ /* 0x000164000c1e1100 */
[----:B------:R-:W-:-:S05]  /*1050*/  IMAD.X R7, R17, 0x1, R9, P0 ;  /* 0x0000000111077824 */ /* 0x000fca00000e0609 */
[----:B------:R-:W5:Y:S04]  /*1060*/  LDG.E.U8 R24, desc[UR6][R6.64] ;  /* 0x0000000606187981 */ /* 0x000f68000c1e1100 */
[----:B------:R-:W5:Y:S01]  /*1070*/  LDG.E.U8 R23, desc[UR6][R6.64+0x1] ;  /* 0x0000010606177981 */ /* 0x000f62000c1e1100 */
[----:B------:R-:W-:-:S03]  /*1080*/  IADD3 R10, P0, PT, R6, R13, RZ ;  /* 0x0000000d060a7210 */ /* 0x000fc60007f1e0ff */
[----:B------:R1:W5:Y:S02]  /*1090*/  LDG.E.U8 R22, desc[UR6][R6.64+0x2] ;  /* 0x0000020606167981 */ /* 0x000364000c1e1100 */
[----:B------:R-:W-:-:S05]  /*10a0*/  IMAD.X R11, R17, 0x1, R7, P0 ;  /* 0x00000001110b7824 */ /* 0x000fca00000e0607 */
[----:B------:R-:W5:Y:S04]  /*10b0*/  LDG.E.U8 R26, desc[UR6][R10.64] ;  /* 0x000000060a1a7981 */ /* 0x000f68000c1e1100 */
[----:B------:R-:W5:Y:S04]  /*10c0*/  LDG.E.U8 R25, desc[UR6][R10.64+0x1] ;  /* 0x000001060a197981 */ /* 0x000f68000c1e1100 */
[----:B------:R-:W5:Y:S01]  /*10d0*/  LDG.E.U8 R27, desc[UR6][R10.64+0x2] ;  /* 0x000002060a1b7981 */ /* 0x000f62000c1e1100 */
[----:B0-----:R-:W-:Y:S02]  /*10e0*/  VIADD R8, R0, 0x1 ;  /* 0x0000000100087836 */ /* 0x001fe40000000000 */
[----:B------:R-:W-:-:S02]  /*10f0*/  VIADD R15, R15, 0x4 ;  /* 0x000000040f0f7836 */ /* 0x000fc40000000000 */
[----:B------:R-:W-:Y:S01]  /*1100*/  IMAD R14, R13, 0x4, R14 ;  /* 0x000000040d0e7824 */ /* 0x000fe200078e020e */
[----:B--2---:R-:W-:Y:S02]  /*1110*/  ISETP.NE.AND P0, PT, R28, RZ, PT ;  /* 0x000000ff1c00720c */ /* 0x004fe40003f05270 */
[----:B---3--:R-:W-:-:S11]  /*1120*/  ISETP.NE.AND P1, PT, R16, RZ, PT ;  /* 0x000000ff1000720c */ /* 0x008fd60003f25270 */
[----:B------:R-:W-:Y:S01]  /*1130*/  @!P0 IMAD.MOV R8, RZ, RZ, R0 ;  /* 0x000000ffff088224 */ /* 0x000fe200078e0200 */
[----:B----4-:R-:W-:-:S03]  /*1140*/  ISETP.NE.AND P0, PT, R18, RZ, PT ;  /* 0x000000ff1200720c */ /* 0x010fc60003f05270 */
[----:B------:R-:W-:Y:S02]  /*1150*/  VIADD R0, R8, 0x1 ;  /* 0x0000000108007836 */ /* 0x000fe40000000000 */
[----:B------:R-:W-:Y:S01]  /*1160*/  @!P1 IMAD.MOV R0, RZ, RZ, R8 ;  /* 0x000000ffff009224 */ /* 0x000fe200078e0208 */
[----:B-----5:R-:W-:-:S04]  /*1170*/  ISETP.NE.AND P1, PT, R21, RZ, PT ;  /* 0x000000ff1500720c */ /* 0x020fc80003f25270 */
[----:B-1----:R-:W-:-:S03]  /*1180*/  IADD3 R6, PT, PT, R0, 0x1, RZ ;  /* 0x0000000100067810 */ /* 0x002fc60007ffe0ff */
[----:B------:R-:W-:Y:S01]  /*1190*/  @!P0 IMAD.MOV R6, RZ, RZ, R0 ;  /* 0x000000ffff068224 */ /* 0x000fe200078e0200 */
[----:B------:R-:W-:-:S03]  /*11a0*/  ISETP.NE.AND P0, PT, R20, RZ, PT ;  /* 0x000000ff1400720c */ /* 0x000fc60003f05270 */
[----:B------:R-:W-:Y:S02]  /*11b0*/  VIADD R0, R6, 0x1 ;  /* 0x0000000106007836 */ /* 0x000fe40000000000 */
[----:B------:R-:W-:Y:S01]  /*11c0*/  @!P1 IMAD.MOV R0, RZ, RZ, R6 ;  /* 0x000000ffff009224 */ /* 0x000fe200078e0206 */
[----:B------:R-:W-:-:S03]  /*11d0*/  ISETP.NE.AND P1, PT, R19, RZ, PT ;  /* 0x000000ff1300720c */ /* 0x000fc60003f25270 */
[----:B------:R-:W-:-:S04]  /*11e0*/  VIADD R6, R0, 0x1 ;  /* 0x0000000100067836 */ /* 0x000fc80000000000 */
[----:B------:R-:W-:Y:S01]  /*11f0*/  @!P0 IMAD.MOV R6, RZ, RZ, R0 ;  /* 0x000000ffff068224 */ /* 0x000fe200078e0200 */
[----:B------:R-:W-:-:S03]  /*1200*/  ISETP.NE.AND P0, PT, R24, RZ, PT ;  /* 0x000000ff1800720c */ /* 0x000fc60003f05270 */
[----:B------:R-:W-:Y:S02]  /*1210*/  VIADD R0, R6, 0x1 ;  /* 0x0000000106007836 */ /* 0x000fe40000000000 */
[----:B------:R-:W-:Y:S01]  /*1220*/  @!P1 IMAD.MOV R0, RZ, RZ, R6 ;  /* 0x000000ffff009224 */ /* 0x000fe200078e0206 */
[----:B------:R-:W-:-:S04]  /*1230*/  ISETP.NE.AND P1, PT, R23, RZ, PT ;  /* 0x000000ff1700720c */ /* 0x000fc80003f25270 */
[----:B------:R-:W-:-:S03]  /*1240*/  IADD3 R6, PT, PT, R0, 0x1, RZ ;  /* 0x0000000100067810 */ /* 0x000fc60007ffe0ff */
        /* <DEDUP_REMOVED lines=15> */
[----:B------:R-:W-:-:S08]  /*1340*/  @!P1 IMAD.MOV R0, RZ, RZ, R6 ;  /* 0x000000ffff009224 */ /* 0x000fd000078e0206 */
[----:B------:R-:W-:Y:S05]  /*1350*/  @P0 BRA `(.L_x_19) ;  /* 0xfffffffc000c0947 */ /* 0x000fea000383ffff */
[----:B------:R-:W-:Y:S05]  /*1360*/  BSYNC.RECONVERGENT B4 ;  /* 0x0000000000047941 */ /* 0x000fea0003800200 */
.L_x_18:
[----:B------:R-:W-:-:S07]  /*1370*/  VIADD R6, R14, 0xffffffff ;  /* 0xffffffff0e067836 */ /* 0x000fce0000000000 */
.L_x_17:
[----:B------:R-:W-:Y:S05]  /*1380*/  BSYNC.RECONVERGENT B3 ;  /* 0x0000000000037941 */ /* 0x000fea0003800200 */
.L_x_16:
[----:B------:R-:W-:-:S13]  /*1390*/  ISETP.NE.AND P0, PT, R12, RZ, PT ;  /* 0x000000ff0c00720c */ /* 0x000fda0003f05270 */
[----:B------:R-:W-:Y:S05]  /*13a0*/  @!P0 BRA `(.L_x_15) ;  /* 0x00000000009c8947 */ /* 0x000fea0003800000 */
[----:B------:R-:W-:-:S05]  /*13b0*/  IADD3 R9, P0, PT, R4, 0x1, RZ ;  /* 0x0000000104097810 */ /* 0x000fca0007f1e0ff */
[----:B------:R-:W-:Y:S01]  /*13c0*/  IMAD.X R11, RZ, RZ, R5, P0 ;  /* 0x000000ffff0b7224 */ /* 0x000fe200000e0605 */
[----:B------:R-:W-:-:S04]  /*13d0*/  IADD3 R4, P0, PT, R6, R9, RZ ;  /* 0x0000000906047210 */ /* 0x000fc80007f1e0ff */
[----:B------:R-:W-:-:S05]  /*13e0*/  LEA.HI.X.SX32 R5, R6, R11, 0x1, P0 ;  /* 0x0000000b06057211 */ /* 0x000fca00000f0eff */
[----:B------:R-:W2:Y:S04]  /*13f0*/  LDG.E.U8 R10, desc[UR6][R4.64+-0x1] ;  /* 0xffffff06040a7981 */ /* 0x000ea8000c1e1100 */
[----:B------:R-:W3:Y:S04]  /*1400*/  LDG.E.U8 R7, desc[UR6][R4.64] ;  /* 0x0000000604077981 */ /* 0x000ee8000c1e1100 */
[----:B------:R-:W4:Y:S01]  /*1410*/  LDG.E.U8 R8, desc[UR6][R4.64+0x1] ;  /* 0x0000010604087981 */ /* 0x000f22000c1e1100 */
[----:B------:R-:W-:Y:S02]  /*1420*/  IADD3 R12, PT, PT, -R12, 0x1, RZ ;  /* 0x000000010c0c7810 */ /* 0x000fe40007ffe1ff */
[----:B--2---:R-:W-:-:S02]  /*1430*/  ISETP.NE.AND P0, PT, R10, RZ, PT ;  /* 0x000000ff0a00720c */ /* 0x004fc40003f05270 */
[----:B---3--:R-:W-:Y:S02]  /*1440*/  ISETP.NE.AND P1, PT, R7, RZ, PT ;  /* 0x000000ff0700720c */ /* 0x008fe40003f25270 */
[----:B------:R-:W-:-:S09]  /*1450*/  IADD3 R7, PT, PT, R0, 0x1, RZ ;  /* 0x0000000100077810 */ /* 0x000fd20007ffe0ff */
[----:B------:R-:W-:Y:S01]  /*1460*/  @!P0 IMAD.MOV R7, RZ, RZ, R0 ;  /* 0x000000ffff078224 */ /* 0x000fe200078e0200 */
[----:B----4-:R-:W-:-:S03]  /*1470*/  ISETP.NE.AND P0, PT, R8, RZ, PT ;  /* 0x000000ff0800720c */ /* 0x010fc60003f05270 */
[----:B------:R-:W-:Y:S02]  /*1480*/  VIADD R8, R7, 0x1 ;  /* 0x0000000107087836 */ /* 0x000fe40000000000 */
[----:B------:R-:W-:Y:S01]  /*1490*/  @!P1 IMAD.MOV R8, RZ, RZ, R7 ;  /* 0x000000ffff089224 */ /* 0x000fe200078e0207 */
[----:B------:R-:W-:-:S03]  /*14a0*/  ISETP.NE.AND P1, PT, R12, RZ, PT ;  /* 0x000000ff0c00720c */ /* 0x000fc60003f25270 */
[----:B------:R-:W-:-:S04]  /*14b0*/  VIADD R0, R8, 0x1 ;  /* 0x0000000108007836 */ /* 0x000fc80000000000 */
[----:B------:R-:W-:-:S06]  /*14c0*/  @!P0 IMAD.MOV R0, RZ, RZ, R8 ;  /* 0x000000ffff008224 */ /* 0x000fcc00078e0208 */
[----:B------:R-:W-:Y:S05]  /*14d0*/  @!P1 BRA `(.L_x_15) ;  /* 0x0000000000509947 */ /* 0x000fea0003800000 */
[----:B------:R-:W-:Y:S02]  /*14e0*/  IMAD.IADD R10, R6, 0x1, R13 ;  /* 0x00000001060a7824 */ /* 0x000fe400078e020d */
[----:B------:R-:W-:-:S07]  /*14f0*/  IMAD.MOV.U32 R6, RZ, RZ, R12 ;  /* 0x000000ffff067224 */ /* 0x000fce00078e000c */
.L_x_20:
[----:B------:R-:W-:-:S04]  /*1500*/  IADD3 R4, P0, PT, R10, R9, RZ ;  /* 0x000000090a047210 */ /* 0x000fc80007f1e0ff */
[----:B------:R-:W-:-:S05]  /*1510*/  LEA.HI.X.SX32 R5, R10, R11, 0x1, P0 ;  /* 0x0000000b0a057211 */ /* 0x000fca00000f0eff */
[----:B------:R-:W2:Y:S04]  /*1520*/  LDG.E.U8 R12, desc[UR6][R4.64+-0x1] ;  /* 0xffffff06040c7981 */ /* 0x000ea8000c1e1100 */
[----:B------:R-:W3:Y:S04]  /*1530*/  LDG.E.U8 R7, desc[UR6][R4.64] ;  /* 0x0000000604077981 */ /* 0x000ee8000c1e1100 */
[----:B------:R-:W4:Y:S01]  /*1540*/  LDG.E.U8 R8, desc[UR6][R4.64+0x1] ;  /* 0x0000010604087981 */ /* 0x000f22000c1e1100 */
[----:B------:R-:W-:Y:S02]  /*1550*/  VIADD R6, R6, 0x1 ;  /* 0x0000000106067836 */ /* 0x000fe40000000000 */
[----:B------:R-:W-:Y:S01]  /*1560*/  IMAD.IADD R10, R10, 0x1, R13 ;  /* 0x000000010a0a7824 */ /* 0x000fe200078e020d */
        /* <DEDUP_REMOVED lines=10> */
[----:B------:R-:W-:Y:S05]  /*1610*/  @P1 BRA `(.L_x_20) ;  /* 0xfffffffc00b81947 */ /* 0x000fea000383ffff */
.L_x_15:
[----:B------:R-:W-:Y:S05]  /*1620*/  BSYNC.RECONVERGENT B2 ;  /* 0x0000000000027941 */ /* 0x000fea0003800200 */
.L_x_14:
[----:B------:R-:W-:Y:S05]  /*1630*/  BRA `(.L_x_13) ;  /* 0x0000001000b07947 */ /* 0x000fea0003800000 */
.L_x_5:
[----:B------:R-:W-:-:S04]  /*1640*/  MOV R7, 0x2 ;  /* 0x0000000200077802 */ /* 0x000fc80000000f00 */
[----:B------:R-:W-:-:S05]  /*1650*/  VIADDMNMX.U32 R0, R0, 0xfffffffe, R7, PT ;  /* 0xfffffffe00007846 */ /* 0x000fca0003800007 */
[----:B------:R-:W-:-:S04]  /*1660*/  IMAD.SHL.U32 R0, R0, 0x4, RZ ;  /* 0x0000000400007824 */ /* 0x000fc800078e00ff */
[----:B------:R-:W0:Y:S02]  /*1670*/  LDC R6, c[0x2][R0+0xc] ;  /* 0x0080030000067b82 */ /* 0x000e240000000800 */
[----:B0-----:R-:W-:-:S04]  /*1680*/  SHF.R.S32.HI R7, RZ, 0x1f, R6 ;  /* 0x0000001fff077819 */ /* 0x001fc80000011406 */
.L_x_34:
[----:B------:R-:W-:Y:S05]  /*1690*/  BRX R6 -0x16a0                                   (*"BRANCH_TARGETS .L_x_35,.L_x_36,.L_x_33"*) ;  /* 0xffffffe806587949 */ /* 0x000fea000383ffff */
.L_x_36:
[----:B------:R-:W-:Y:S05]  /*16a0*/  BREAK.RELIABLE B0 ;  /* 0x0000000000007942 */ /* 0x000fea0003800100 */
[----:B------:R-:W0:Y:S01]  /*16b0*/  LDCU UR4, c[0x0][0x388] ;  /* 0x00007100ff0477ac */ /* 0x000e220008000800 */
[----:B------:R-:W-:Y:S01]  /*16c0*/  IMAD.MOV.U32 R0, RZ, RZ, RZ ;  /* 0x000000ffff007224 */ /* 0x000fe200078e00ff */
[----:B0-----:R-:W-:-:S09]  /*16d0*/  UISETP.GE.AND UP0, UPT, UR4, URZ, UPT ;  /* 0x000000ff0400728c */ /* 0x001fd2000bf06270 */
[----:B------:R-:W-:Y:S05]  /*16e0*/  BRA.U !UP0, `(.L_x_13) ;  /* 0x0000001108847547 */ /* 0x000fea000b800000 */
[----:B------:R-:W2:Y:S04]  /*16f0*/  LDG.E.U8 R6, desc[UR6][R2.64] ;  /* 0x0000000602067981 */ /* 0x000ea8000c1e1100 */
[----:B------:R-:W3:Y:S01]  /*1700*/  LDG.E.U8 R0, desc[UR6][R2.64+-0x1] ;  /* 0xffffff0602007981 */ /* 0x000ee2000c1e1100 */
[----:B------:R-:W-:-:S03]  /*1710*/  IADD3 R4, P0, PT, R2, UR4, RZ ;  /* 0x0000000402047c10 */ /* 0x000fc6000ff1e0ff */
[----:B------:R-:W4:Y:S02]  /*1720*/  LDG.E.U8 R7, desc[UR6][R2.64+0x1] ;  /* 0x0000010602077981 */ /* 0x000f24000c1e1100 */
[----:B------:R-:W-:-:S05]  /*1730*/  IMAD.X R5, RZ, RZ, R3, P0 ;  /* 0x000000ffff057224 */ /* 0x000fca00000e0603 */
[----:B------:R-:W5:Y:S04]  /*1740*/  LDG.E.U8 R8, desc[UR6][R4.64+-0x1] ;  /* 0xffffff0604087981 */ /* 0x000f68000c1e1100 */
[----:B------:R-:W5:Y:S04]  /*1750*/  LDG.E.U8 R9, desc[UR6][R4.64] ;  /* 0x0000000604097981 */ /* 0x000f68000c1e1100 */
[----:B------:R0:W5:Y:S01]  /*1760*/  LDG.E.U8 R10, desc[UR6][R4.64+0x1] ;  /* 0x00000106040a7981 */ /* 0x000162000c1e1100 */
[----:B--2---:R-:W-:Y:S01]  /*1770*/  ISETP.NE.AND P1, PT, R6, RZ, PT ;  /* 0x000000ff0600720c */ /* 0x004fe20003f25270 */
[----:B------:R-:W-:Y:S01]  /*1780*/  IMAD.MOV.U32 R6, RZ, RZ, 0x2 ;  /* 0x00000002ff067424 */ /* 0x000fe200078e00ff */
[----:B---3--:R-:W-:-:S02]  /*1790*/  ISETP.NE.AND P0, PT, R0, RZ, PT ;  /* 0x000000ff0000720c */ /* 0x008fc40003f05270 */
[----:B------:R-:W-:Y:S02]  /*17a0*/  SEL R0, RZ, 0x1, !P1 ;  /* 0x00000001ff007807 */ /* 0x000fe40004800000 */
[----:B----4-:R-:W-:-:S07]  /*17b0*/  ISETP.NE.AND P2, PT, R7, RZ, PT ;  /* 0x000000ff0700720c */ /* 0x010fce0003f45270 */
[----:B------:R-:W-:Y:S02]  /*17c0*/  @!P1 IMAD.MOV R6, RZ, RZ, 0x1 ;  /* 0x00000001ff069424 */ /* 0x000fe400078e02ff */
[----:B------:R-:W-:Y:S01]  /*17d0*/  @!P0 IMAD.MOV R6, RZ, RZ, R0 ;  /* 0x000000ffff068224 */ /* 0x000fe200078e0200 */
[----:B-----5:R-:W-:Y:S02]  /*17e0*/  ISETP.NE.AND P0, PT, R8, RZ, PT ;  /* 0x000000ff0800720c */ /* 0x020fe40003f05270 */
[----:B------:R-:W-:Y:S01]  /*17f0*/  ISETP.NE.AND P1, PT, R9, RZ, PT ;  /* 0x000000ff0900720c */ /* 0x000fe20003f25270 */
[C---:B------:R-:W-:Y:S01]  /*1800*/  VIADD R0, R6.reuse, 0x1 ;  /* 0x0000000106007836 */ /* 0x040fe20000000000 */
[----:B------:R-:W-:-:S05]  /*1810*/  @!P2 IADD3 R0, PT, PT, R6, RZ, RZ ;  /* 0x000000ff0600a210 */ /* 0x000fca0007ffe0ff */
[----:B0-----:R-:W-:-:S04]  /*1820*/  VIADD R4, R0, 0x1 ;  /* 0x0000000100047836 */ /* 0x001fc80000000000 */
[----:B------:R-:W-:Y:S01]  /*1830*/  @!P0 IMAD.MOV R4, RZ, RZ, R0 ;  /* 0x000000ffff048224 */ /* 0x000fe200078e0200 */
[----:B------:R-:W-:-:S03]  /*1840*/  ISETP.NE.AND P0, PT, R10, RZ, PT ;  /* 0x000000ff0a00720c */ /* 0x000fc60003f05270 */
[----:B------:R-:W-:Y:S02]  /*1850*/  VIADD R5, R4, 0x1 ;  /* 0x0000000104057836 */ /* 0x000fe40000000000 */
[----:B------:R-:W-:-:S04]  /*1860*/  @!P1 IMAD.MOV R5, RZ, RZ, R4 ;  /* 0x000000ffff059224 */ /* 0x000fc800078e0204 */
[----:B------:R-:W-:-:S04]  /*1870*/  VIADD R0, R5, 0x1 ;  /* 0x0000000105007836 */ /* 0x000fc80000000000 */
[----:B------:R-:W-:Y:S01]  /*1880*/  @!P0 IMAD.MOV R0, RZ, RZ, R5 ;  /* 0x000000ffff008224 */ /* 0x000fe200078e0205 */
[----:B------:R-:W-:Y:S06]  /*1890*/  BRA `(.L_x_13) ;  /* 0x0000001000187947 */ /* 0x000fec0003800000 */
.L_x_35:
[----:B------:R-:W-:Y:S05]  /*18a0*/  BREAK.RELIABLE B0 ;  /* 0x0000000000007942 */ /* 0x000fea0003800100 */
[----:B------:R-:W0:Y:S01]  /*18b0*/  LDC R7, c[0x0][0x388] ;  /* 0x0000e200ff077b82 */ /* 0x000e220000000800 */
[----:B------:R-:W-:Y:S01]  /*18c0*/  BSSY.RECONVERGENT B2, `(.L_x_21) ;  /* 0x000006e000027945 */ /* 0x000fe20003800200 */
[----:B------:R-:W-:Y:S01]  /*18d0*/  IMAD.MOV.U32 R0, RZ, RZ, RZ ;  /* 0x000000ffff007224 */ /* 0x000fe200078e00ff */
[----:B0-----:R-:W-:Y:S01]  /*18e0*/  LOP3.LUT R9, RZ, R7, RZ, 0x33, !PT ;  /* 0x00000007ff097212 */ /* 0x001fe200078e33ff */
[----:B------:R-:W-:-:S03]  /*18f0*/  IMAD.IADD R11, R14, 0x1, R7 ;  /* 0x000000010e0b7824 */ /* 0x000fc600078e0207 */
[----:B------:R-:W-:-:S04]  /*1900*/  IADD3 R8, PT, PT, R14, R9, RZ ;  /* 0x000000090e087210 */ /* 0x000fc80007ffe0ff */
        /* <DEDUP_REMOVED lines=12> */
[----:B------:R-:W-:Y:S01]  /*19d0*/  @!P0 IMAD.MOV R6, RZ, RZ, R0 ;  /* 0x000000ffff068224 */ /* 0x000fe200078e0200 */
[----:B------:R-:W-:Y:S01]  /*19e0*/  SEL R0, RZ, 0x1, !P0 ;  /* 0x00000001ff007807 */ /* 0x000fe20004000000 */
[----:B0-----:R-:W-:-:S04]  /*19f0*/  VIADD R10, R9, 0xffffffe ;  /* 0x0ffffffe090a7836 */ /* 0x001fc80000000000 */
[----:B------:R0:W1:Y:S02]  /*1a00*/  F2I.FTZ.U32.TRUNC.NTZ R11, R10 ;  /* 0x0000000a000b7305 */ /* 0x000064000021f000 */
[----:B0-----:R-:W-:Y:S02]  /*1a10*/  IMAD.MOV.U32 R10, RZ, RZ, RZ ;  /* 0x000000ffff0a7224 */ /* 0x001fe400078e00ff */
[----:B-1----:R-:W-:-:S04]  /*1a20*/  IMAD R15, R15, R11, RZ ;  /* 0x0000000b0f0f7224 */ /* 0x002fc800078e02ff */
[----:B------:R-:W-:-:S06]  /*1a30*/  IMAD.HI.U32 R15, R11, R15, R10 ;  /* 0x0000000f0b0f7227 */ /* 0x000fcc00078e000a */
[----:B------:R-:W-:-:S04]  /*1a40*/  IMAD.HI.U32 R9, R15, R6, RZ ;  /* 0x000000060f097227 */ /* 0x000fc800078e00ff */
[----:B------:R-:W-:-:S04]  /*1a50*/  IMAD.MOV R11, RZ, RZ, -R9 ;  /* 0x000000ffff0b7224 */ /* 0x000fc800078e0a09 */
[----:B------:R-:W-:-:S05]  /*1a60*/  IMAD R6, R13, R11, R6 ;  /* 0x0000000b0d067224 */ /* 0x000fca00078e0206 */
[----:B------:R-:W-:-:S13]  /*1a70*/  ISETP.GE.U32.AND P1, PT, R6, R13, PT ;  /* 0x0000000d0600720c */ /* 0x000fda0003f26070 */
[----:B------:R-:W-:Y:S01]  /*1a80*/  @P1 IADD3 R6, PT, PT, -R13, R6, RZ ;  /* 0x000000060d061210 */ /* 0x000fe20007ffe1ff */
        /* <DEDUP_REMOVED lines=14> */
[----:B------:R-:W-:Y:S01]  /*1b70*/  IMAD.MOV.U32 R0, RZ, RZ, RZ ;  /* 0x000000ffff007224 */ /* 0x000fe200078e00ff */
[----:B------:R-:W-:-:S07]  /*1b80*/  IADD3 R12, PT, PT, -R12, RZ, RZ ;  /* 0x000000ff0c0c7210 */ /* 0x000fce0007ffe1ff */
.L_x_26:
        /* <DEDUP_REMOVED lines=22> */
[----:B------:R-:W-:Y:S01]  /*1cf0*/  @!P0 IMAD.MOV R15, RZ, RZ, R0 ;  /* 0x000000ffff0f8224 */ /* 0x000fe200078e0200 */
[----:B----4-:R-:W-:-:S03]  /*1d00*/  ISETP.NE.AND P0, PT, R20, RZ, PT ;  /* 0x000000ff1400720c */ /* 0x010fc60003f05270 */
[C---:B------:R-:W-:Y:S01]  /*1d10*/  VIADD R0, R15.reuse, 0x1 ;  /* 0x000000010f007836 */ /* 0x040fe20000000000 */
[----:B------:R-:W-:Y:S02]  /*1d20*/  @!P1 IADD3 R0, PT, PT, R15, RZ, RZ ;  /* 0x000000ff0f009210 */ /* 0x000fe40007ffe0ff */
        /* <DEDUP_REMOVED lines=11> */
[----:B------:R-:W-:Y:S02]  /*1de0*/  @!P1 IADD3 R0, PT, PT, R8, RZ, RZ ;  /* 0x000000ff08009210 */ /* 0x000fe40007ffe0ff */
[----:B------:R-:W-:-:S03]  /*1df0*/  ISETP.NE.AND P1, PT, R18, RZ, PT ;  /* 0x000000ff1200720c */ /* 0x000fc60003f25270 */
[----:B------:R-:W-:-:S03]  /*1e00*/  VIADD R8, R0, 0x1 ;  /* 0x0000000100087836 */ /* 0x000fc60000000000 */
[----:B------:R-:W-:Y:S01]  /*1e10*/  @!P0 IMAD.MOV R8, RZ, RZ, R0 ;  /* 0x000000ffff088224 */ /* 0x000fe200078e0200 */
[----:B------:R-:W-:-:S03]  /*1e20*/  ISETP.NE.AND P0, PT, R12, RZ, PT ;  /* 0x000000ff0c00720c */ /* 0x000fc60003f05270 */
[----:B------:R-:W-:-:S03]  /*1e30*/  VIADD R0, R8, 0x1 ;  /* 0x0000000108007836 */ /* 0x000fc60000000000 */
[----:B------:R-:W-:-:S07]  /*1e40*/  @!P1 IMAD.MOV R0, RZ, RZ, R8 ;  /* 0x000000ffff009224 */ /* 0x000fce00078e0208 */
[----:B------:R-:W-:Y:S05]  /*1e50*/  @P0 BRA `(.L_x_26) ;  /* 0xfffffffc004c0947 */ /* 0x000fea000383ffff */
[----:B------:R-:W-:Y:S05]  /*1e60*/  BSYNC.RECONVERGENT B4 ;  /* 0x0000000000047941 */ /* 0x000fea0003800200 */
.L_x_25:
[----:B------:R-:W-:-:S07]  /*1e70*/  VIADD R8, R14, 0xffffffff ;  /* 0xffffffff0e087836 */ /* 0x000fce0000000000 */
.L_x_24:
[----:B------:R-:W-:Y:S05]  /*1e80*/  BSYNC.RECONVERGENT B3 ;  /* 0x0000000000037941 */ /* 0x000fea0003800200 */
.L_x_23:
[----:B------:R-:W-:-:S13]  /*1e90*/  ISETP.NE.AND P0, PT, R6, RZ, PT ;  /* 0x000000ff0600720c */ /* 0x000fda0003f05270 */
[----:B------:R-:W-:Y:S05]  /*1ea0*/  @!P0 BRA `(.L_x_22) ;  /* 0x00000000003c8947 */ /* 0x000fea0003800000 */
[----:B------:R-:W-:-:S07]  /*1eb0*/  IADD3 R6, PT, PT, -R6, RZ, RZ ;  /* 0x000000ff06067210 */ /* 0x000fce0007ffe1ff */
.L_x_27:
[----:B------:R-:W-:-:S04]  /*1ec0*/  IADD3.X R10, P0, PT, R8, R4, RZ, PT, !PT ;  /* 0x00000004080a7210 */ /* 0x000fc80003f1e4ff */
[----:B------:R-:W-:-:S05]  /*1ed0*/  LEA.HI.X.SX32 R11, R8, R5, 0x1, P0 ;  /* 0x00000005080b7211 */ /* 0x000fca00000f0eff */
[----:B------:R-:W2:Y:S04]  /*1ee0*/  LDG.E.U8 R12, desc[UR6][R10.64+-0x1] ;  /* 0xffffff060a0c7981 */ /* 0x000ea8000c1e1100 */
[----:B------:R-:W3:Y:S01]  /*1ef0*/  LDG.E.U8 R9, desc[UR6][R10.64] ;  /* 0x000000060a097981 */ /* 0x000ee2000c1e1100 */
[----:B------:R-:W-:Y:S02]  /*1f00*/  VIADD R6, R6, 0x1 ;  /* 0x0000000106067836 */ /* 0x000fe40000000000 */
[----:B------:R-:W-:Y:S01]  /*1f10*/  IMAD.IADD R8, R8, 0x1, R7 ;  /* 0x0000000108087824 */ /* 0x000fe200078e0207 */
[----:B--2---:R-:W-:Y:S02]  /*1f20*/  ISETP.NE.AND P0, PT, R12, RZ, PT ;  /* 0x000000ff0c00720c */ /* 0x004fe40003f05270 */
[----:B---3--:R-:W-:Y:S01]  /*1f30*/  ISETP.NE.AND P1, PT, R9, RZ, PT ;  /* 0x000000ff0900720c */ /* 0x008fe20003f25270 */
[----:B------:R-:W-:-:S10]  /*1f40*/  VIADD R9, R0, 0x1 ;  /* 0x0000000100097836 */ /* 0x000fd40000000000 */
[----:B------:R-:W-:Y:S01]  /*1f50*/  @!P0 IMAD.MOV R9, RZ, RZ, R0 ;  /* 0x000000ffff098224 */ /* 0x000fe200078e0200 */
[----:B------:R-:W-:-:S03]  /*1f60*/  ISETP.NE.AND P0, PT, R6, RZ, PT ;  /* 0x000000ff0600720c */ /* 0x000fc60003f05270 */
[----:B------:R-:W-:Y:S02]  /*1f70*/  VIADD R0, R9, 0x1 ;  /* 0x0000000109007836 */ /* 0x000fe40000000000 */
[----:B------:R-:W-:-:S08]  /*1f80*/  @!P1 IMAD.MOV R0, RZ, RZ, R9 ;  /* 0x000000ffff009224 */ /* 0x000fd000078e0209 */
[----:B------:R-:W-:Y:S05]  /*1f90*/  @P0 BRA `(.L_x_27) ;  /* 0xfffffffc00c80947 */ /* 0x000fea000383ffff */
.L_x_22:
[----:B------:R-:W-:Y:S05]  /*1fa0*/  BSYNC.RECONVERGENT B2 ;  /* 0x0000000000027941 */ /* 0x000fea0003800200 */
.L_x_21:
[----:B------:R-:W-:Y:S05]  /*1fb0*/  BRA `(.L_x_13) ;  /* 0x0000000800507947 */ /* 0x000fea0003800000 */
.L_x_4:
[----:B------:R-:W-:-:S13]  /*1fc0*/  ISETP.GT.AND P0, PT, R0, 0x5, PT ;  /* 0x000000050000780c */ /* 0x000fda0003f04270 */
[----:B------:R-:W-:Y:S05]  /*1fd0*/  @P0 BRA `(.L_x_28) ;  /* 0x0000000400000947 */ /* 0x000fea0003800000 */
[----:B------:R-:W-:-:S05]  /*1fe0*/  IMAD.MOV.U32 R7, RZ, RZ, 0x2 ;  /* 0x00000002ff077424 */ /* 0x000fca00078e00ff */
[----:B------:R-:W-:-:S04]  /*1ff0*/  VIADDMNMX.U32 R0, R0, 0xfffffffc, R7, PT ;  /* 0xfffffffc00007846 */ /* 0x000fc80003800007 */
[----:B------:R-:W-:-:S04]  /*2000*/  SHF.L.U32 R0, R0, 0x2, RZ ;  /* 0x0000000200007819 */ /* 0x000fc800000006ff */
[----:B------:R-:W0:Y:S02]  /*2010*/  LDC R6, c[0x2][R0+0x18] ;  /* 0x0080060000067b82 */ /* 0x000e240000000800 */
[----:B0-----:R-:W-:-:S04]  /*2020*/  SHF.R.S32.HI R7, RZ, 0x1f, R6 ;  /* 0x0000001fff077819 */ /* 0x001fc80000011406 */
.L_x_38:
[----:B------:R-:W-:Y:S05]  /*2030*/  BRX R6 -0x2040                                   (*"BRANCH_TARGETS .L_x_39,.L_x_40,.L_x_33"*) ;  /* 0xffffffdc06f07949 */ /* 0x000fea000383ffff */
.L_x_40:
[----:B------:R-:W-:Y:S05]  /*2040*/  BREAK.RELIABLE B0 ;  /* 0x0000000000007942 */ /* 0x000fea0003800100 */
[----:B------:R-:W0:Y:S01]  /*2050*/  LDCU UR4, c[0x0][0x388] ;  /* 0x00007100ff0477ac */ /* 0x000e220008000800 */
[----:B------:R-:W-:Y:S01]  /*2060*/  IMAD.MOV.U32 R0, RZ, RZ, RZ ;  /* 0x000000ffff007224 */ /* 0x000fe200078e00ff */
[----:B0-----:R-:W-:-:S09]  /*2070*/  UISETP.GE.AND UP0, UPT, UR4, URZ, UPT ;  /* 0x000000ff0400728c */ /* 0x001fd2000bf06270 */
[----:B------:R-:W-:Y:S05]  /*2080*/  BRA.U !UP0, `(.L_x_13) ;  /* 0x00000009081c7547 */ /* 0x000fea000b800000 */
[----:B------:R-:W-:Y:S01]  /*2090*/  IADD3 R4, P0, PT, R2, UR4, RZ ;  /* 0x0000000402047c10 */ /* 0x000fe2000ff1e0ff */
[----:B------:R-:W2:Y:S04]  /*20a0*/  LDG.E.U8 R6, desc[UR6][R2.64+0x1] ;  /* 0x0000010602067981 */ /* 0x000ea8000c1e1100 */
[----:B------:R-:W3:Y:S01]  /*20b0*/  LDG.E.U8 R0, desc[UR6][R2.64] ;  /* 0x0000000602007981 */ /* 0x000ee2000c1e1100 */
[----:B------:R-:W-:-:S05]  /*20c0*/  IMAD.X R5, RZ, RZ, R3, P0 ;  /* 0x000000ffff057224 */ /* 0x000fca00000e0603 */
[----:B------:R-:W4:Y:S04]  /*20d0*/  LDG.E.U8 R7, desc[UR6][R4.64] ;  /* 0x0000000604077981 */ /* 0x000f28000c1e1100 */
[----:B------:R-:W5:Y:S01]  /*20e0*/  LDG.E.U8 R8, desc[UR6][R4.64+0x1] ;  /* 0x0000010604087981 */ /* 0x000f62000c1e1100 */
[----:B--2---:R-:W-:Y:S01]  /*20f0*/  ISETP.NE.AND P1, PT, R6, RZ, PT ;  /* 0x000000ff0600720c */ /* 0x004fe20003f25270 */
[----:B------:R-:W-:Y:S01]  /*2100*/  IMAD.MOV.U32 R6, RZ, RZ, 0x2 ;  /* 0x00000002ff067424 */ /* 0x000fe200078e00ff */
[----:B---3--:R-:W-:Y:S02]  /*2110*/  ISETP.NE.AND P0, PT, R0, RZ, PT ;  /* 0x000000ff0000720c */ /* 0x008fe40003f05270 */
[----:B------:R-:W-:Y:S02]  /*2120*/  SEL R0, RZ, 0x1, !P1 ;  /* 0x00000001ff007807 */ /* 0x000fe40004800000 */
[----:B----4-:R-:W-:-:S07]  /*2130*/  ISETP.NE.AND P2, PT, R7, RZ, PT ;  /* 0x000000ff0700720c */ /* 0x010fce0003f45270 */
[----:B------:R-:W-:Y:S02]  /*2140*/  @!P1 IMAD.MOV R6, RZ, RZ, 0x1 ;  /* 0x00000001ff069424 */ /* 0x000fe400078e02ff */
[----:B------:R-:W-:Y:S01]  /*2150*/  @!P0 IMAD.MOV R6, RZ, RZ, R0 ;  /* 0x000000ffff068224 */ /* 0x000fe200078e0200 */
[----:B-----5:R-:W-:-:S03]  /*2160*/  ISETP.NE.AND P0, PT, R8, RZ, PT ;  /* 0x000000ff0800720c */ /* 0x020fc60003f05270 */
[----:B------:R-:W-:Y:S02]  /*2170*/  VIADD R7, R6, 0x1 ;  /* 0x0000000106077836 */ /* 0x000fe40000000000 */
[----:B------:R-:W-:-:S05]  /*2180*/  @!P2 IMAD.MOV R7, RZ, RZ, R6 ;  /* 0x000000ffff07a224 */ /* 0x000fca00078e0206 */
[----:B------:R-:W-:-:S03]  /*2190*/  IADD3 R0, PT, PT, R7, 0x1, RZ ;  /* 0x0000000107007810 */ /* 0x000fc60007ffe0ff */
[----:B------:R-:W-:Y:S01]  /*21a0*/  @!P0 IMAD.MOV R0, RZ, RZ, R7 ;  /* 0x000000ffff008224 */ /* 0x000fe200078e0207 */
[----:B------:R-:W-:Y:S06]  /*21b0*/  BRA `(.L_x_13) ;  /* 0x0000000400d07947 */ /* 0x000fec0003800000 */
.L_x_39:
[----:B------:R-:W-:Y:S05]  /*21c0*/  BREAK.RELIABLE B0 ;  /* 0x0000000000007942 */ /* 0x000fea0003800100 */
[----:B------:R-:W0:Y:S01]  /*21d0*/  LDCU UR4, c[0x0][0x388] ;  /* 0x00007100ff0477ac */ /* 0x000e220008000800 */
[----:B------:R-:W-:Y:S01]  /*21e0*/  IMAD.MOV.U32 R0, RZ, RZ, RZ ;  /* 0x000000ffff007224 */ /* 0x000fe200078e00ff */
[----:B0-----:R-:W-:-:S06]  /*21f0*/  ULOP3.LUT UR4, URZ, UR4, URZ, 0x33, !UPT ;  /* 0x00000004ff047292 */ /* 0x001fcc000f8e33ff */
[----:B------:R-:W-:-:S05]  /*2200*/  VIADD R7, R14, UR4 ;  /* 0x000000040e077c36 */ /* 0x000fca0008000000 */
[----:B------:R-:W-:-:S13]  /*2210*/  ISETP.GE.AND P0, PT, R7, R14, PT ;  /* 0x0000000e0700720c */ /* 0x000fda0003f06270 */
[----:B------:R-:W-:Y:S05]  /*2220*/  @P0 BRA `(.L_x_13) ;  /* 0x0000000400b40947 */ /* 0x000fea0003800000 */
[C---:B------:R-:W-:Y:S01]  /*2230*/  IADD3 R4, P0, PT, R7.reuse, R4, RZ ;  /* 0x0000000407047210 */ /* 0x040fe20007f1e0ff */
[----:B------:R-:W2:Y:S03]  /*2240*/  LDG.E.U8 R8, desc[UR6][R2.64+-0x1] ;  /* 0xffffff0602087981 */ /* 0x000ea6000c1e1100 */
[----:B------:R-:W-:Y:S01]  /*2250*/  LEA.HI.X.SX32 R5, R7, R5, 0x1, P0 ;  /* 0x0000000507057211 */ /* 0x000fe200000f0eff */
[----:B------:R-:W3:Y:S04]  /*2260*/  LDG.E.U8 R9, desc[UR6][R2.64] ;  /* 0x0000000602097981 */ /* 0x000ee8000c1e1100 */
[----:B------:R-:W4:Y:S04]  /*2270*/  LDG.E.U8 R6, desc[UR6][R4.64+0x1] ;  /* 0x0000010604067981 */ /* 0x000f28000c1e1100 */
[----:B------:R-:W5:Y:S04]  /*2280*/  LDG.E.U8 R0, desc[UR6][R4.64] ;  /* 0x0000000604007981 */ /* 0x000f68000c1e1100 */
[----:B------:R-:W2:Y:S04]  /*2290*/  LDG.E.U8 R7, desc[UR6][R4.64+0x2] ;  /* 0x0000020604077981 */ /* 0x000ea8000c1e1100 */
[----:B------:R-:W3:Y:S01]  /*22a0*/  LDG.E.U8 R10, desc[UR6][R2.64+0x1] ;  /* 0x00000106020a7981 */ /* 0x000ee2000c1e1100 */
[----:B----4-:R-:W-:-:S02]  /*22b0*/  ISETP.NE.AND P1, PT, R6, RZ, PT ;  /* 0x000000ff0600720c */ /* 0x010fc40003f25270 */
[----:B-----5:R-:W-:Y:S02]  /*22c0*/  ISETP.NE.AND P0, PT, R0, RZ, PT ;  /* 0x000000ff0000720c */ /* 0x020fe40003f05270 */
[----:B------:R-:W-:Y:S02]  /*22d0*/  SEL R0, RZ, 0x1, !P1 ;  /* 0x00000001ff007807 */ /* 0x000fe40004800000 */
[----:B--2---:R-:W-:Y:S01]  /*22e0*/  ISETP.NE.AND P2, PT, R7, RZ, PT ;  /* 0x000000ff0700720c */ /* 0x004fe20003f45270 */
[----:B------:R-:W-:-:S06]  /*22f0*/  IMAD.MOV.U32 R6, RZ, RZ, 0x2 ;  /* 0x00000002ff067424 */ /* 0x000fcc00078e00ff */
[----:B------:R-:W-:Y:S02]  /*2300*/  @!P1 IMAD.MOV R6, RZ, RZ, 0x1 ;  /* 0x00000001ff069424 */ /* 0x000fe400078e02ff */
[----:B------:R-:W-:Y:S01]  /*2310*/  @!P0 IMAD.MOV R6, RZ, RZ, R0 ;  /* 0x000000ffff068224 */ /* 0x000fe200078e0200 */
[----:B------:R-:W-:-:S03]  /*2320*/  ISETP.NE.AND P0, PT, R8, RZ, PT ;  /* 0x000000ff0800720c */ /* 0x000fc60003f05270 */
[C---:B------:R-:W-:Y:S01]  /*2330*/  VIADD R0, R6.reuse, 0x1 ;  /* 0x0000000106007836 */ /* 0x040fe20000000000 */
[----:B------:R-:W-:Y:S02]  /*2340*/  @!P2 IADD3 R0, PT, PT, R6, RZ, RZ ;  /* 0x000000ff0600a210 */ /* 0x000fe40007ffe0ff */
[----:B---3--:R-:W-:-:S03]  /*2350*/  ISETP.NE.AND P1, PT, R9, RZ, PT ;  /* 0x000000ff0900720c */ /* 0x008fc60003f25270 */
[----:B------:R-:W-:-:S04]  /*2360*/  VIADD R4, R0, 0x1 ;  /* 0x0000000100047836 */ /* 0x000fc80000000000 */
[----:B------:R-:W-:Y:S01]  /*2370*/  @!P0 IMAD.MOV R4, RZ, RZ, R0 ;  /* 0x000000ffff048224 */ /* 0x000fe200078e0200 */
[----:B------:R-:W-:-:S03]  /*2380*/  ISETP.NE.AND P0, PT, R10, RZ, PT ;  /* 0x000000ff0a00720c */ /* 0x000fc60003f05270 */
[----:B------:R-:W-:Y:S02]  /*2390*/  VIADD R5, R4, 0x1 ;  /* 0x0000000104057836 */ /* 0x000fe40000000000 */
[----:B------:R-:W-:-:S04]  /*23a0*/  @!P1 IMAD.MOV R5, RZ, RZ, R4 ;  /* 0x000000ffff059224 */ /* 0x000fc800078e0204 */
[----:B------:R-:W-:-:S04]  /*23b0*/  VIADD R0, R5, 0x1 ;  /* 0x0000000105007836 */ /* 0x000fc80000000000 */
[----:B------:R-:W-:Y:S01]  /*23c0*/  @!P0 IMAD.MOV R0, RZ, RZ, R5 ;  /* 0x000000ffff008224 */ /* 0x000fe200078e0205 */
[----:B------:R-:W-:Y:S06]  /*23d0*/  BRA `(.L_x_13) ;  /* 0x0000000400487947 */ /* 0x000fec0003800000 */
.L_x_28:
[----:B------:R-:W-:-:S05]  /*23e0*/  IMAD.MOV.U32 R7, RZ, RZ, 0x2 ;  /* 0x00000002ff077424 */ /* 0x000fca00078e00ff */
[----:B------:R-:W-:-:S04]  /*23f0*/  VIADDMNMX.U32 R0, R0, 0xfffffffa, R7, PT ;  /* 0xfffffffa00007846 */ /* 0x000fc80003800007 */
[----:B------:R-:W-:-:S04]  /*2400*/  SHF.L.U32 R0, R0, 0x2, RZ ;  /* 0x0000000200007819 */ /* 0x000fc800000006ff */
[----:B------:R-:W0:Y:S02]  /*2410*/  LDC R6, c[0x2][R0+0x24] ;  /* 0x0080090000067b82 */ /* 0x000e240000000800 */
[----:B0-----:R-:W-:-:S04]  /*2420*/  SHF.R.S32.HI R7, RZ, 0x1f, R6 ;  /* 0x0000001fff077819 */ /* 0x001fc80000011406 */
.L_x_42:
[----:B------:R-:W-:Y:S05]  /*2430*/  BRX R6 -0x2440                                   (*"BRANCH_TARGETS .L_x_43,.L_x_44,.L_x_33"*) ;  /* 0xffffffd806f07949 */ /* 0x000fea000383ffff */
.L_x_44:
        /* <DEDUP_REMOVED lines=9> */
[----:B------:R-:W-:Y:S02]  /*24d0*/  LEA.HI.X.SX32 R5, R7, R5, 0x1, P0 ;  /* 0x0000000507057211 */ /* 0x000fe400000f0eff */
[----:B------:R-:W3:Y:S04]  /*24e0*/  LDG.E.U8 R7, desc[UR6][R2.64] ;  /* 0x0000000602077981 */ /* 0x000ee8000c1e1100 */
[----:B------:R-:W4:Y:S04]  /*24f0*/  LDG.E.U8 R6, desc[UR6][R4.64+0x2] ;  /* 0x0000020604067981 */ /* 0x000f28000c1e1100 */
[----:B------:R-:W5:Y:S01]  /*2500*/  LDG.E.U8 R0, desc[UR6][R4.64+0x1] ;  /* 0x0000010604007981 */ /* 0x000f62000c1e1100 */
[----:B----4-:R-:W-:-:S02]  /*2510*/  ISETP.NE.AND P1, PT, R6, RZ, PT ;  /* 0x000000ff0600720c */ /* 0x010fc40003f25270 */
[----:B-----5:R-:W-:Y:S02]  /*2520*/  ISETP.NE.AND P0, PT, R0, RZ, PT ;  /* 0x000000ff0000720c */ /* 0x020fe40003f05270 */
[----:B---3--:R-:W-:Y:S02]  /*2530*/  ISETP.NE.AND P2, PT, R7, RZ, PT ;  /* 0x000000ff0700720c */ /* 0x008fe40003f45270 */
[----:B------:R-:W-:Y:S01]  /*2540*/  SEL R0, RZ, 0x1, !P1 ;  /* 0x00000001ff007807 */ /* 0x000fe20004800000 */
[----:B------:R-:W-:-:S06]  /*2550*/  IMAD.MOV.U32 R6, RZ, RZ, 0x2 ;  /* 0x00000002ff067424 */ /* 0x000fcc00078e00ff */
[----:B------:R-:W-:Y:S02]  /*2560*/  @!P1 IMAD.MOV R6, RZ, RZ, 0x1 ;  /* 0x00000001ff069424 */ /* 0x000fe400078e02ff */
[----:B------:R-:W-:Y:S01]  /*2570*/  @!P0 IMAD.MOV R6, RZ, RZ, R0 ;  /* 0x000000ffff068224 */ /* 0x000fe200078e0200 */
[----:B--2---:R-:W-:-:S03]  /*2580*/  ISETP.NE.AND P0, PT, R8, RZ, PT ;  /* 0x000000ff0800720c */ /* 0x004fc60003f05270 */
[----:B------:R-:W-:Y:S02]  /*2590*/  VIADD R4, R6, 0x1 ;  /* 0x0000000106047836 */ /* 0x000fe40000000000 */
[----:B------:R-:W-:-:S05]  /*25a0*/  @!P2 IMAD.MOV R4, RZ, RZ, R6 ;  /* 0x000000ffff04a224 */ /* 0x000fca00078e0206 */
[----:B------:R-:W-:-:S03]  /*25b0*/  IADD3 R0, PT, PT, R4, 0x1, RZ ;  /* 0x0000000104007810 */ /* 0x000fc60007ffe0ff */
[----:B------:R-:W-:Y:S01]  /*25c0*/  @!P0 IMAD.MOV R0, RZ, RZ, R4 ;  /* 0x000000ffff008224 */ /* 0x000fe200078e0204 */
[----:B------:R-:W-:Y:S06]  /*25d0*/  BRA `(.L_x_13) ;  /* 0x0000000000c87947 */ /* 0x000fec0003800000 */
.L_x_43:
        /* <DEDUP_REMOVED lines=11> */
[----:B--2---:R-:W-:Y:S02]  /*2690*/  ISETP.NE.AND P2, PT, R8, RZ, PT ;  /* 0x000000ff0800720c */ /* 0x004fe40003f45270 */
[----:B---3--:R-:W-:Y:S01]  /*26a0*/  ISETP.NE.AND P1, PT, R6, RZ, PT ;  /* 0x000000ff0600720c */ /* 0x008fe20003f25270 */
[----:B------:R-:W-:Y:S01]  /*26b0*/  IMAD.MOV.U32 R6, RZ, RZ, 0x2 ;  /* 0x00000002ff067424 */ /* 0x000fe200078e00ff */
[----:B----4-:R-:W-:Y:S02]  /*26c0*/  ISETP.NE.AND P0, PT, R0, RZ, PT ;  /* 0x000000ff0000720c */ /* 0x010fe40003f05270 */
[----:B------:R-:W-:-:S07]  /*26d0*/  SEL R0, RZ, 0x1, !P2 ;  /* 0x00000001ff007807 */ /* 0x000fce0005000000 */
[----:B------:R-:W-:Y:S02]  /*26e0*/  @!P2 IMAD.MOV R6, RZ, RZ, 0x1 ;  /* 0x00000001ff06a424 */ /* 0x000fe400078e02ff */
[----:B------:R-:W-:Y:S01]  /*26f0*/  @!P1 IMAD.MOV R6, RZ, RZ, R0 ;  /* 0x000000ffff069224 */ /* 0x000fe200078e0200 */
[----:B-----5:R-:W-:-:S03]  /*2700*/  ISETP.NE.AND P1, PT, R7, RZ, PT ;  /* 0x000000ff0700720c */ /* 0x020fc60003f25270 */
[C---:B------:R-:W-:Y:S01]  /*2710*/  VIADD R7, R6.reuse, 0x1 ;  /* 0x0000000106077836 */ /* 0x040fe20000000000 */
[----:B------:R-:W-:-:S05]  /*2720*/  @!P0 IADD3 R7, PT, PT, R6, RZ, RZ ;  /* 0x000000ff06078210 */ /* 0x000fca0007ffe0ff */
[----:B------:R-:W-:-:S04]  /*2730*/  VIADD R0, R7, 0x1 ;  /* 0x0000000107007836 */ /* 0x000fc80000000000 */
[----:B------:R-:W-:Y:S01]  /*2740*/  @!P1 IMAD.MOV R0, RZ, RZ, R7 ;  /* 0x000000ffff009224 */ /* 0x000fe200078e0207 */
[----:B------:R-:W-:Y:S06]  /*2750*/  BRA `(.L_x_13) ;  /* 0x0000000000687947 */ /* 0x000fec0003800000 */
.L_x_33:
[----:B------:R-:W0:Y:S01]  /*2760*/  LDCU UR4, c[0x0][0x388] ;  /* 0x00007100ff0477ac */ /* 0x000e220008000800 */
[----:B------:R-:W-:Y:S01]  /*2770*/  IMAD.MOV.U32 R0, RZ, RZ, RZ ;  /* 0x000000ffff007224 */ /* 0x000fe200078e00ff */
[----:B0-----:R-:W-:-:S06]  /*2780*/  ULOP3.LUT UR4, URZ, UR4, URZ, 0x33, !UPT ;  /* 0x00000004ff047292 */ /* 0x001fcc000f8e33ff */
[----:B------:R-:W-:-:S05]  /*2790*/  VIADD R7, R14, UR4 ;  /* 0x000000040e077c36 */ /* 0x000fca0008000000 */
[----:B------:R-:W-:-:S13]  /*27a0*/  ISETP.GE.AND P0, PT, R7, R14, PT ;  /* 0x0000000e0700720c */ /* 0x000fda0003f06270 */
[----:B------:R-:W-:Y:S05]  /*27b0*/  @P0 BREAK.RELIABLE B0 ;  /* 0x0000000000000942 */ /* 0x000fea0003800100 */
[----:B------:R-:W-:Y:S05]  /*27c0*/  @P0 BRA `(.L_x_13) ;  /* 0x00000000004c0947 */ /* 0x000fea0003800000 */
[----:B------:R-:W-:Y:S05]  /*27d0*/  BSYNC.RELIABLE B0 ;  /* 0x0000000000007941 */ /* 0x000fea0003800100 */
.L_x_3:
[C---:B------:R-:W-:Y:S01]  /*27e0*/  IADD3 R4, P0, PT, R7.reuse, R4, RZ ;  /* 0x0000000407047210 */ /* 0x040fe20007f1e0ff */
[----:B------:R-:W2:Y:S03]  /*27f0*/  LDG.E.U8 R6, desc[UR6][R2.64+-0x1] ;  /* 0xffffff0602067981 */ /* 0x000ea6000c1e1100 */
[----:B------:R-:W-:Y:S02]  /*2800*/  LEA.HI.X.SX32 R5, R7, R5, 0x1, P0 ;  /* 0x0000000507057211 */ /* 0x000fe400000f0eff */
[----:B------:R-:W3:Y:S04]  /*2810*/  LDG.E.U8 R7, desc[UR6][R2.64] ;  /* 0x0000000602077981 */ /* 0x000ee8000c1e1100 */
[----:B------:R-:W4:Y:S04]  /*2820*/  LDG.E.U8 R8, desc[UR6][R4.64+0x1] ;  /* 0x0000010604087981 */ /* 0x000f28000c1e1100 */
[----:B------:R-:W5:Y:S01]  /*2830*/  LDG.E.U8 R0, desc[UR6][R4.64] ;  /* 0x0000000604007981 */ /* 0x000f62000c1e1100 */
[----:B--2---:R-:W-:-:S02]  /*2840*/  ISETP.NE.AND P2, PT, R6, RZ, PT ;  /* 0x000000ff0600720c */ /* 0x004fc40003f45270 */
[----:B----4-:R-:W-:Y:S02]  /*2850*/  ISETP.NE.AND P1, PT, R8, RZ, PT ;  /* 0x000000ff0800720c */ /* 0x010fe40003f25270 */
[----:B-----5:R-:W-:Y:S02]  /*2860*/  ISETP.NE.AND P0, PT, R0, RZ, PT ;  /* 0x000000ff0000720c */ /* 0x020fe40003f05270 */
[----:B------:R-:W-:Y:S01]  /*2870*/  SEL R6, RZ, 0x1, !P1 ;  /* 0x00000001ff067807 */ /* 0x000fe20004800000 */
[----:B------:R-:W-:-:S08]  /*2880*/  IMAD.MOV.U32 R0, RZ, RZ, 0x2 ;  /* 0x00000002ff007424 */ /* 0x000fd000078e00ff */
[----:B------:R-:W-:Y:S02]  /*2890*/  @!P1 IMAD.MOV R0, RZ, RZ, 0x1 ;  /* 0x00000001ff009424 */ /* 0x000fe400078e02ff */
[----:B------:R-:W-:Y:S02]  /*28a0*/  @!P0 IADD3 R0, PT, PT, R6, RZ, RZ ;  /* 0x000000ff06008210 */ /* 0x000fe40007ffe0ff */
[----:B---3--:R-:W-:-:S03]  /*28b0*/  ISETP.NE.AND P0, PT, R7, RZ, PT ;  /* 0x000000ff0700720c */ /* 0x008fc60003f05270 */
[----:B------:R-:W-:Y:S02]  /*28c0*/  VIADD R4, R0, 0x1 ;  /* 0x0000000100047836 */ /* 0x000fe40000000000 */
[----:B------:R-:W-:-:S04]  /*28d0*/  @!P2 IMAD.MOV R4, RZ, RZ, R0 ;  /* 0x000000ffff04a224 */ /* 0x000fc800078e0200 */
[----:B------:R-:W-:-:S04]  /*28e0*/  VIADD R0, R4, 0x1 ;  /* 0x0000000104007836 */ /* 0x000fc80000000000 */
[----:B------:R-:W-:-:S07]  /*28f0*/  @!P0 IMAD.MOV R0, RZ, RZ, R4 ;  /* 0x000000ffff008224 */ /* 0x000fce00078e0204 */
.L_x_13:
[----:B------:R-:W-:Y:S05]  /*2900*/  BSYNC.RECONVERGENT B1 ;  /* 0x0000000000017941 */ /* 0x000fea0003800200 */
.L_x_2:
[----:B------:R-:W-:Y:S05]  /*2910*/  WARPSYNC.ALL ;  /* 0x0000000000007948 */ /* 0x000fea0003800000 */
[----:B------:R-:W2:Y:S01]  /*2920*/  LDG.E.U8 R5, desc[UR6][R2.64] ;  /* 0x0000000602057981 */ /* 0x000ea2000c1e1100 */
[----:B------:R-:W-:Y:S01]  /*2930*/  VIADD R4, R0, 0xfffffffc ;  /* 0xfffffffc00047836 */ /* 0x000fe20000000000 */
[----:B------:R-:W-:Y:S01]  /*2940*/  BAR.SYNC.DEFER_BLOCKING 0x0 ;  /* 0x0000000000007b1d */ /* 0x000fe20000010000 */
[----:B------:R-:W-:-:S03]  /*2950*/  PLOP3.LUT P0, PT, PT, PT, PT, 0x80, 0x8 ;  /* 0x000000000008781c */ /* 0x000fc60003f0f070 */
[----:B------:R-:W-:-:S04]  /*2960*/  ISETP.GE.U32.AND P1, PT, R4, -0x2, PT ;  /* 0xfffffffe0400780c */ /* 0x000fc80003f26070 */
[----:B--2---:R-:W-:-:S13]  /*2970*/  ISETP.NE.AND P1, PT, R5, RZ, !P1 ;  /* 0x000000ff0500720c */ /* 0x004fda0004f25270 */
[----:B------:R-:W-:Y:S02]  /*2980*/  @!P1 ISETP.NE.AND P2, PT, R5, RZ, PT ;  /* 0x000000ff0500920c */ /* 0x000fe40003f45270 */
[----:B------:R-:W-:Y:S02]  /*2990*/  @!P1 LOP3.LUT R0, R0, 0xfffffffe, RZ, 0xc0, !PT ;  /* 0xfffffffe00009812 */ /* 0x000fe400078ec0ff */
[----:B------:R-:W-:Y:S02]  /*29a0*/  @!P1 PLOP3.LUT P0, PT, P2, PT, PT, 0x80, 0x8 ;  /* 0x000000000008981c */ /* 0x000fe4000170f070 */
[----:B------:R-:W-:Y:S02]  /*29b0*/  @!P1 ISETP.NE.AND P2, PT, R0, 0x2, PT ;  /* 0x000000020000980c */ /* 0x000fe40003f45270 */
[----:B------:R-:W-:-:S09]  /*29c0*/  PRMT R0, RZ, 0x7610, R0 ;  /* 0x00007610ff007816 */ /* 0x000fd20000000000 */
[----:B------:R-:W-:-:S04]  /*29d0*/  @!P0 SEL R5, R5, 0x1, P2 ;  /* 0x0000000105058807 */ /* 0x000fc80001000000 */
[----:B------:R-:W-:-:S05]  /*29e0*/  @!P1 PRMT R0, R5, 0x7610, R0 ;  /* 0x0000761005009816 */ /* 0x000fca0000000000 */
[----:B------:R-:W-:Y:S01]  /*29f0*/  STG.E.U8 desc[UR6][R2.64], R0 ;  /* 0x0000000002007986 */ /* 0x000fe2000c101106 */
[----:B------:R-:W-:Y:S05]  /*2a00*/  EXIT ;  /* 0x000000000000794d */ /* 0x000fea0003800000 */
.L_x_29:
[----:B------:R-:W-:-:S00]  /*2a10*/  BRA `(.L_x_29) ;  /* 0xfffffffc00fc7947 */ /* 0x000fc0000383ffff */
[----:B------:R-:W-:-:S00]  /*2a20*/  NOP ;  /* 0x0000000000007918 */ /* 0x000fc00000000000 */
        /* <DEDUP_REMOVED lines=13> */
.L_x_46:


//--------------------- .nv.shared.reserved.0     --------------------------
	.section	.nv.shared.reserved.0,"aw",@nobits
	.weak		__nv_reservedSMEM_offset_0_alias
	.size		__nv_reservedSMEM_offset_0_alias, 0, 64
	.other		__nv_reservedSMEM_offset_0_alias,@"STO_CUDA_RESERVED_SHARED STV_DEFAULT"
__nv_reservedSMEM_offset_0_alias:
	.zero		0
	.zero		64


//--------------------- .nv.constant0._Z16manipulateSystemPbii --------------------------
	.section	.nv.constant0._Z16manipulateSystemPbii,"a",@progbits
	.sectionflags	@""
	.align	4
.nv.constant0._Z16manipulateSystemPbii:
	.zero		912


//--------------------- SYMBOLS --------------------------

	.type		.nv.reservedSmem.offset0,@object
	.size		.nv.reservedSmem.offset0,0x4
